//
// Generated by NVIDIA NVVM Compiler
//
// Compiler Build ID: CL-36424714
// Cuda compilation tools, release 13.0, V13.0.88
// Based on NVVM 20.0.0
//

.version 9.0
.target sm_100
.address_size 64

	// .globl	_Z10swapKernelPKfPfi
.const .align 4 .f32 fo;
.extern .shared .align 16 .b8 temper[];

.visible .entry _Z10swapKernelPKfPfi(
	.param .u64 .ptr .align 1 _Z10swapKernelPKfPfi_param_0,
	.param .u64 .ptr .align 1 _Z10swapKernelPKfPfi_param_1,
	.param .u32 _Z10swapKernelPKfPfi_param_2
)
{
	.reg .b32 	%r<10>;
	.reg .b32 	%f<2>;
	.reg .b64 	%rd<9>;

	ld.param.u64 	%rd1, [_Z10swapKernelPKfPfi_param_0];
	ld.param.u64 	%rd2, [_Z10swapKernelPKfPfi_param_1];
	ld.param.u32 	%r1, [_Z10swapKernelPKfPfi_param_2];
	cvta.to.global.u64 	%rd3, %rd2;
	cvta.to.global.u64 	%rd4, %rd1;
	mov.u32 	%r2, %ntid.x;
	mov.u32 	%r3, %ctaid.x;
	mov.u32 	%r4, %tid.x;
	mad.lo.s32 	%r5, %r2, %r3, %r4;
	mov.u32 	%r6, %nctaid.x;
	mad.lo.s32 	%r7, %r2, %r6, -1;
	mad.lo.s32 	%r8, %r1, %r2, %r5;
	and.b32  	%r9, %r8, %r7;
	mul.wide.s32 	%rd5, %r5, 4;
	add.s64 	%rd6, %rd4, %rd5;
	ld.global.f32 	%f1, [%rd6];
	mul.wide.s32 	%rd7, %r9, 4;
	add.s64 	%rd8, %rd3, %rd7;
	st.global.f32 	[%rd8], %f1;
	ret;

}
	// .globl	_Z11classicHeatPfS_
.visible .entry _Z11classicHeatPfS_(
	.param .u64 .ptr .align 1 _Z11classicHeatPfS__param_0,
	.param .u64 .ptr .align 1 _Z11classicHeatPfS__param_1
)
{
	.reg .pred 	%p<3>;
	.reg .b32 	%r<7>;
	.reg .b32 	%f<29>;
	.reg .b64 	%rd<11>;

	ld.param.u64 	%rd3, [_Z11classicHeatPfS__param_0];
	ld.param.u64 	%rd4, [_Z11classicHeatPfS__param_1];
	cvta.to.global.u64 	%rd1, %rd4;
	cvta.to.global.u64 	%rd2, %rd3;
	mov.u32 	%r1, %ntid.x;
	mov.u32 	%r3, %ctaid.x;
	mov.u32 	%r4, %tid.x;
	mad.lo.s32 	%r2, %r1, %r3, %r4;
	setp.ne.s32 	%p1, %r2, 0;
	@%p1 bra 	$L__BB1_2;
	ld.global.f32 	%f20, [%rd2+4];
	ld.global.f32 	%f21, [%rd2];
	ld.const.f32 	%f22, [fo];
	add.f32 	%f23, %f20, %f20;
	add.f32 	%f24, %f22, %f22;
	mov.f32 	%f25, 0f3F800000;
	sub.f32 	%f26, %f25, %f24;
	mul.f32 	%f27, %f21, %f26;
	fma.rn.f32 	%f28, %f23, %f22, %f27;
	st.global.f32 	[%rd1], %f28;
	bra.uni 	$L__BB1_5;
$L__BB1_2:
	mov.u32 	%r5, %nctaid.x;
	mad.lo.s32 	%r6, %r1, %r5, -1;
	setp.ne.s32 	%p2, %r2, %r6;
	@%p2 bra 	$L__BB1_4;
	mul.wide.s32 	%rd8, %r2, 4;
	add.s64 	%rd9, %rd2, %rd8;
	ld.global.f32 	%f11, [%rd9+-4];
	ld.global.f32 	%f12, [%rd9];
	ld.const.f32 	%f13, [fo];
	add.f32 	%f14, %f11, %f11;
	add.f32 	%f15, %f13, %f13;
	mov.f32 	%f16, 0f3F800000;
	sub.f32 	%f17, %f16, %f15;
	mul.f32 	%f18, %f12, %f17;
	add.s64 	%rd10, %rd1, %rd8;
	fma.rn.f32 	%f19, %f14, %f13, %f18;
	st.global.f32 	[%rd10], %f19;
	bra.uni 	$L__BB1_5;
$L__BB1_4:
	mul.wide.s32 	%rd5, %r2, 4;
	add.s64 	%rd6, %rd2, %rd5;
	ld.global.f32 	%f1, [%rd6+-4];
	ld.global.f32 	%f2, [%rd6+4];
	ld.global.f32 	%f3, [%rd6];
	ld.const.f32 	%f4, [fo];
	add.f32 	%f5, %f1, %f2;
	add.f32 	%f6, %f4, %f4;
	mov.f32 	%f7, 0f3F800000;
	sub.f32 	%f8, %f7, %f6;
	mul.f32 	%f9, %f3, %f8;
	add.s64 	%rd7, %rd1, %rd5;
	fma.rn.f32 	%f10, %f5, %f4, %f9;
	st.global.f32 	[%rd7], %f10;
$L__BB1_5:
	ret;

}
	// .globl	_Z10upTrianglePKfPfS1_
.visible .entry _Z10upTrianglePKfPfS1_(
	.param .u64 .ptr .align 1 _Z10upTrianglePKfPfS1__param_0,
	.param .u64 .ptr .align 1 _Z10upTrianglePKfPfS1__param_1,
	.param .u64 .ptr .align 1 _Z10upTrianglePKfPfS1__param_2
)
{
	.reg .pred 	%p<22>;
	.reg .b32 	%r<73>;
	.reg .b32 	%f<38>;
	.reg .b64 	%rd<12>;

	ld.param.u64 	%rd3, [_Z10upTrianglePKfPfS1__param_0];
	ld.param.u64 	%rd1, [_Z10upTrianglePKfPfS1__param_1];
	ld.param.u64 	%rd2, [_Z10upTrianglePKfPfS1__param_2];
	cvta.to.global.u64 	%rd4, %rd3;
	mov.u32 	%r1, %ntid.x;
	mov.u32 	%r27, %ctaid.x;
	mov.u32 	%r2, %tid.x;
	mad.lo.s32 	%r3, %r1, %r27, %r2;
	mul.wide.s32 	%rd5, %r3, 4;
	add.s64 	%rd6, %rd4, %rd5;
	ld.global.f32 	%f3, [%rd6];
	shl.b32 	%r28, %r2, 2;
	mov.u32 	%r29, temper;
	add.s32 	%r4, %r29, %r28;
	st.shared.f32 	[%r4], %f3;
	bar.sync 	0;
	setp.lt.u32 	%p1, %r1, 4;
	@%p1 bra 	$L__BB2_18;
	shr.u32 	%r31, %r1, 1;
	ld.const.f32 	%f1, [fo];
	add.f32 	%f4, %f1, %f1;
	mov.f32 	%f5, 0f3F800000;
	sub.f32 	%f2, %f5, %f4;
	add.s32 	%r5, %r31, -1;
	add.s32 	%r32, %r31, -2;
	and.b32  	%r6, %r5, 3;
	setp.lt.u32 	%p2, %r32, 3;
	mov.b32 	%r72, 1;
	@%p2 bra 	$L__BB2_13;
	and.b32  	%r7, %r5, -4;
	shl.b32 	%r34, %r1, 2;
	add.s32 	%r8, %r4, %r34;
	add.s32 	%r67, %r1, -2;
	mov.b32 	%r68, 0;
$L__BB2_3:
	add.s32 	%r12, %r68, 1;
	add.s32 	%r35, %r67, 1;
	setp.ge.u32 	%p3, %r2, %r35;
	setp.lt.u32 	%p4, %r2, %r12;
	or.pred  	%p5, %p3, %p4;
	@%p5 bra 	$L__BB2_5;
	ld.shared.f32 	%f6, [%r4+-4];
	ld.shared.f32 	%f7, [%r4+4];
	ld.shared.f32 	%f8, [%r4];
	add.f32 	%f9, %f6, %f7;
	mul.f32 	%f10, %f8, %f2;
	fma.rn.f32 	%f11, %f9, %f1, %f10;
	st.shared.f32 	[%r8], %f11;
$L__BB2_5:
	bar.sync 	0;
	setp.ge.u32 	%p6, %r2, %r67;
	setp.le.u32 	%p7, %r2, %r12;
	or.pred  	%p8, %p6, %p7;
	@%p8 bra 	$L__BB2_7;
	ld.shared.f32 	%f12, [%r8+-4];
	ld.shared.f32 	%f13, [%r8+4];
	ld.shared.f32 	%f14, [%r8];
	add.f32 	%f15, %f12, %f13;
	mul.f32 	%f16, %f14, %f2;
	fma.rn.f32 	%f17, %f15, %f1, %f16;
	st.shared.f32 	[%r4], %f17;
$L__BB2_7:
	bar.sync 	0;
	add.s32 	%r38, %r67, -1;
	setp.ge.u32 	%p9, %r2, %r38;
	add.s32 	%r13, %r12, 2;
	setp.lt.u32 	%p10, %r2, %r13;
	or.pred  	%p11, %p9, %p10;
	@%p11 bra 	$L__BB2_9;
	ld.shared.f32 	%f18, [%r4+-4];
	ld.shared.f32 	%f19, [%r4+4];
	ld.shared.f32 	%f20, [%r4];
	add.f32 	%f21, %f18, %f19;
	mul.f32 	%f22, %f20, %f2;
	fma.rn.f32 	%f23, %f21, %f1, %f22;
	st.shared.f32 	[%r8], %f23;
$L__BB2_9:
	bar.sync 	0;
	add.s32 	%r40, %r67, -2;
	setp.ge.u32 	%p12, %r2, %r40;
	add.s32 	%r14, %r13, 1;
	setp.lt.u32 	%p13, %r2, %r14;
	or.pred  	%p14, %p12, %p13;
	@%p14 bra 	$L__BB2_11;
	ld.shared.f32 	%f24, [%r8+-4];
	ld.shared.f32 	%f25, [%r8+4];
	ld.shared.f32 	%f26, [%r8];
	add.f32 	%f27, %f24, %f25;
	mul.f32 	%f28, %f26, %f2;
	fma.rn.f32 	%f29, %f27, %f1, %f28;
	st.shared.f32 	[%r4], %f29;
$L__BB2_11:
	bar.sync 	0;
	add.s32 	%r68, %r68, 4;
	add.s32 	%r67, %r67, -4;
	setp.ne.s32 	%p15, %r14, %r7;
	@%p15 bra 	$L__BB2_3;
	add.s32 	%r72, %r68, 1;
$L__BB2_13:
	setp.eq.s32 	%p16, %r6, 0;
	@%p16 bra 	$L__BB2_18;
	sub.s32 	%r71, %r1, %r72;
	neg.s32 	%r70, %r6;
$L__BB2_15:
	.pragma "nounroll";
	setp.ge.u32 	%p17, %r2, %r71;
	setp.lt.u32 	%p18, %r2, %r72;
	or.pred  	%p19, %p17, %p18;
	@%p19 bra 	$L__BB2_17;
	and.b32  	%r43, %r72, 1;
	setp.eq.b32 	%p20, %r43, 1;
	not.b32 	%r44, %r72;
	and.b32  	%r45, %r44, 1;
	mul.lo.s32 	%r46, %r45, %r1;
	shl.b32 	%r47, %r46, 2;
	add.s32 	%r48, %r4, %r47;
	ld.shared.f32 	%f30, [%r48+-4];
	ld.shared.f32 	%f31, [%r48+4];
	ld.shared.f32 	%f32, [%r48];
	add.f32 	%f33, %f30, %f31;
	mul.f32 	%f34, %f32, %f2;
	fma.rn.f32 	%f35, %f33, %f1, %f34;
	shl.b32 	%r49, %r1, 2;
	selp.b32 	%r50, %r49, 0, %p20;
	add.s32 	%r51, %r4, %r50;
	st.shared.f32 	[%r51], %f35;
$L__BB2_17:
	bar.sync 	0;
	add.s32 	%r72, %r72, 1;
	add.s32 	%r71, %r71, -1;
	add.s32 	%r70, %r70, 1;
	setp.ne.s32 	%p21, %r70, 0;
	@%p21 bra 	$L__BB2_15;
$L__BB2_18:
	shr.u32 	%r52, %r2, 1;
	shl.b32 	%r53, %r2, 30;
	shr.s32 	%r54, %r53, 31;
	and.b32  	%r55, %r54, %r1;
	and.b32  	%r56, %r2, 1;
	cvta.to.global.u64 	%rd7, %rd1;
	cvta.to.global.u64 	%rd8, %rd2;
	add.s32 	%r57, %r1, %r56;
	sub.s32 	%r58, %r57, %r52;
	add.s32 	%r59, %r58, %r55;
	shl.b32 	%r60, %r59, 2;
	add.s32 	%r62, %r29, %r60;
	ld.shared.f32 	%f36, [%r62+-8];
	add.s64 	%rd10, %rd7, %rd5;
	st.global.f32 	[%rd10], %f36;
	add.s32 	%r63, %r56, %r52;
	add.s32 	%r64, %r63, %r55;
	shl.b32 	%r65, %r64, 2;
	add.s32 	%r66, %r29, %r65;
	ld.shared.f32 	%f37, [%r66];
	add.s64 	%rd11, %rd8, %rd5;
	st.global.f32 	[%rd11], %f37;
	ret;

}
	// .globl	_Z12downTrianglePfPKfS1_
.visible .entry _Z12downTrianglePfPKfS1_(
	.param .u64 .ptr .align 1 _Z12downTrianglePfPKfS1__param_0,
	.param .u64 .ptr .align 1 _Z12downTrianglePfPKfS1__param_1,
	.param .u64 .ptr .align 1 _Z12downTrianglePfPKfS1__param_2
)
{
	.reg .pred 	%p<26>;
	.reg .b32 	%r<86>;
	.reg .b32 	%f<54>;
	.reg .b64 	%rd<12>;

	ld.param.u64 	%rd1, [_Z12downTrianglePfPKfS1__param_0];
	ld.param.u64 	%rd2, [_Z12downTrianglePfPKfS1__param_1];
	ld.param.u64 	%rd3, [_Z12downTrianglePfPKfS1__param_2];
	cvta.to.global.u64 	%rd4, %rd3;
	cvta.to.global.u64 	%rd5, %rd2;
	mov.u32 	%r1, %ntid.x;
	mov.u32 	%r26, %ctaid.x;
	mov.u32 	%r2, %tid.x;
	mad.lo.s32 	%r3, %r1, %r26, %r2;
	add.s32 	%r4, %r2, 1;
	add.s32 	%r5, %r1, 2;
	shr.u32 	%r85, %r5, 1;
	shr.u32 	%r27, %r2, 1;
	shl.b32 	%r28, %r2, 30;
	shr.s32 	%r29, %r28, 31;
	and.b32  	%r30, %r29, %r5;
	and.b32  	%r31, %r2, 1;
	sub.s32 	%r32, %r31, %r27;
	add.s32 	%r33, %r32, %r85;
	add.s32 	%r34, %r33, %r30;
	add.s32 	%r35, %r31, %r27;
	add.s32 	%r36, %r35, %r85;
	add.s32 	%r37, %r36, %r30;
	mul.wide.s32 	%rd6, %r3, 4;
	add.s64 	%rd7, %rd5, %rd6;
	ld.global.f32 	%f9, [%rd7];
	shl.b32 	%r38, %r34, 2;
	mov.u32 	%r39, temper;
	add.s32 	%r40, %r39, %r38;
	st.shared.f32 	[%r40+-8], %f9;
	add.s64 	%rd8, %rd4, %rd6;
	ld.global.f32 	%f10, [%rd8];
	shl.b32 	%r41, %r37, 2;
	add.s32 	%r42, %r39, %r41;
	st.shared.f32 	[%r42], %f10;
	bar.sync 	0;
	setp.lt.u32 	%p1, %r1, 4;
	@%p1 bra 	$L__BB3_17;
	sub.s32 	%r7, %r5, %r4;
	ld.const.f32 	%f1, [fo];
	add.f32 	%f11, %f1, %f1;
	mov.f32 	%f12, 0f3F800000;
	sub.f32 	%f2, %f12, %f11;
	min.u32 	%r8, %r85, 3;
	sub.s32 	%r43, %r85, %r8;
	add.s32 	%r44, %r43, 1;
	and.b32  	%r9, %r44, 3;
	setp.eq.s32 	%p2, %r9, 0;
	@%p2 bra 	$L__BB3_6;
	add.s32 	%r83, %r85, -1;
	neg.s32 	%r82, %r9;
$L__BB3_3:
	.pragma "nounroll";
	mov.u32 	%r85, %r83;
	add.s32 	%r14, %r85, 1;
	setp.gt.s32 	%p3, %r14, %r7;
	setp.lt.s32 	%p4, %r4, %r85;
	or.pred  	%p5, %p4, %p3;
	@%p5 bra 	$L__BB3_5;
	and.b32  	%r45, %r85, 1;
	setp.eq.b32 	%p6, %r45, 1;
	selp.b32 	%r46, %r5, 0, %p6;
	add.s32 	%r47, %r46, %r2;
	shl.b32 	%r48, %r47, 2;
	add.s32 	%r50, %r39, %r48;
	ld.shared.f32 	%f13, [%r50];
	ld.shared.f32 	%f14, [%r50+8];
	ld.shared.f32 	%f15, [%r50+4];
	add.f32 	%f16, %f13, %f14;
	mul.f32 	%f17, %f15, %f2;
	fma.rn.f32 	%f18, %f16, %f1, %f17;
	and.b32  	%r51, %r14, 1;
	setp.eq.b32 	%p7, %r51, 1;
	selp.b32 	%r52, %r5, 0, %p7;
	add.s32 	%r53, %r52, %r2;
	shl.b32 	%r54, %r53, 2;
	add.s32 	%r55, %r39, %r54;
	st.shared.f32 	[%r55+4], %f18;
$L__BB3_5:
	bar.sync 	0;
	add.s32 	%r83, %r85, -1;
	add.s32 	%r82, %r82, 1;
	setp.ne.s32 	%p8, %r82, 0;
	@%p8 bra 	$L__BB3_3;
$L__BB3_6:
	setp.lt.u32 	%p9, %r43, 3;
	@%p9 bra 	$L__BB3_17;
	and.b32  	%r57, %r85, 1;
	setp.eq.b32 	%p10, %r57, 1;
	selp.b32 	%r58, %r5, 0, %p10;
	selp.b32 	%r59, 0, %r5, %p10;
	add.s32 	%r60, %r59, %r2;
	shl.b32 	%r61, %r60, 2;
	add.s32 	%r18, %r39, %r61;
	add.s32 	%r63, %r58, %r2;
	shl.b32 	%r64, %r63, 2;
	add.s32 	%r19, %r39, %r64;
$L__BB3_8:
	setp.gt.s32 	%p11, %r85, %r7;
	add.s32 	%r21, %r85, -1;
	setp.lt.s32 	%p12, %r4, %r21;
	or.pred  	%p13, %p12, %p11;
	@%p13 bra 	$L__BB3_10;
	ld.shared.f32 	%f19, [%r18];
	ld.shared.f32 	%f20, [%r18+8];
	ld.shared.f32 	%f21, [%r18+4];
	add.f32 	%f22, %f19, %f20;
	mul.f32 	%f23, %f21, %f2;
	fma.rn.f32 	%f24, %f22, %f1, %f23;
	st.shared.f32 	[%r19+4], %f24;
$L__BB3_10:
	bar.sync 	0;
	setp.gt.s32 	%p14, %r21, %r7;
	add.s32 	%r22, %r21, -1;
	setp.lt.s32 	%p15, %r4, %r22;
	or.pred  	%p16, %p15, %p14;
	@%p16 bra 	$L__BB3_12;
	ld.shared.f32 	%f25, [%r19];
	ld.shared.f32 	%f26, [%r19+8];
	ld.shared.f32 	%f27, [%r19+4];
	add.f32 	%f28, %f25, %f26;
	mul.f32 	%f29, %f27, %f2;
	fma.rn.f32 	%f30, %f28, %f1, %f29;
	st.shared.f32 	[%r18+4], %f30;
$L__BB3_12:
	bar.sync 	0;
	setp.gt.s32 	%p17, %r22, %r7;
	add.s32 	%r23, %r22, -1;
	setp.lt.s32 	%p18, %r4, %r23;
	or.pred  	%p19, %p18, %p17;
	@%p19 bra 	$L__BB3_14;
	ld.shared.f32 	%f31, [%r18];
	ld.shared.f32 	%f32, [%r18+8];
	ld.shared.f32 	%f33, [%r18+4];
	add.f32 	%f34, %f31, %f32;
	mul.f32 	%f35, %f33, %f2;
	fma.rn.f32 	%f36, %f34, %f1, %f35;
	st.shared.f32 	[%r19+4], %f36;
$L__BB3_14:
	bar.sync 	0;
	setp.gt.s32 	%p20, %r23, %r7;
	add.s32 	%r85, %r23, -1;
	setp.lt.s32 	%p21, %r4, %r85;
	or.pred  	%p22, %p21, %p20;
	@%p22 bra 	$L__BB3_16;
	ld.shared.f32 	%f37, [%r19];
	ld.shared.f32 	%f38, [%r19+8];
	ld.shared.f32 	%f39, [%r19+4];
	add.f32 	%f40, %f37, %f38;
	mul.f32 	%f41, %f39, %f2;
	fma.rn.f32 	%f42, %f40, %f1, %f41;
	st.shared.f32 	[%r18+4], %f42;
$L__BB3_16:
	bar.sync 	0;
	add.s32 	%r65, %r85, 4;
	setp.gt.s32 	%p23, %r65, 6;
	@%p23 bra 	$L__BB3_8;
$L__BB3_17:
	setp.ne.s32 	%p24, %r3, 0;
	add.s32 	%r66, %r2, %r5;
	shl.b32 	%r67, %r66, 2;
	add.s32 	%r25, %r39, %r67;
	@%p24 bra 	$L__BB3_19;
	ld.shared.f32 	%f52, [%r25+8];
	mov.f32 	%f53, %f52;
	bra.uni 	$L__BB3_22;
$L__BB3_19:
	mov.u32 	%r69, %nctaid.x;
	mad.lo.s32 	%r70, %r1, %r69, -1;
	setp.ne.s32 	%p25, %r3, %r70;
	@%p25 bra 	$L__BB3_21;
	add.s32 	%r75, %r1, %r2;
	shl.b32 	%r76, %r75, 2;
	add.s32 	%r78, %r39, %r76;
	ld.shared.f32 	%f52, [%r78+8];
	mov.f32 	%f53, %f52;
	bra.uni 	$L__BB3_22;
$L__BB3_21:
	add.s32 	%r71, %r1, %r2;
	shl.b32 	%r72, %r71, 2;
	add.s32 	%r74, %r39, %r72;
	ld.shared.f32 	%f52, [%r74+8];
	ld.shared.f32 	%f53, [%r74+16];
$L__BB3_22:
	ld.shared.f32 	%f43, [%r25+4];
	ld.const.f32 	%f44, [fo];
	add.f32 	%f45, %f52, %f53;
	add.f32 	%f46, %f44, %f44;
	mov.f32 	%f47, 0f3F800000;
	sub.f32 	%f48, %f47, %f46;
	mul.f32 	%f49, %f43, %f48;
	fma.rn.f32 	%f50, %f45, %f44, %f49;
	shl.b32 	%r79, %r2, 2;
	add.s32 	%r81, %r39, %r79;
	st.shared.f32 	[%r81], %f50;
	cvta.to.global.u64 	%rd9, %rd1;
	bar.sync 	0;
	ld.shared.f32 	%f51, [%r81];
	add.s64 	%rd11, %rd9, %rd6;
	st.global.f32 	[%rd11], %f51;
	ret;

}
	// .globl	_Z12wholeDiamondPfS_b
.visible .entry _Z12wholeDiamondPfS_b(
	.param .u64 .ptr .align 1 _Z12wholeDiamondPfS_b_param_0,
	.param .u64 .ptr .align 1 _Z12wholeDiamondPfS_b_param_1,
	.param .u8 _Z12wholeDiamondPfS_b_param_2
)
{
	.reg .pred 	%p<50>;
	.reg .b16 	%rs<2>;
	.reg .b32 	%r<148>;
	.reg .b32 	%f<89>;
	.reg .b64 	%rd<14>;

	ld.param.u64 	%rd3, [_Z12wholeDiamondPfS_b_param_0];
	ld.param.u64 	%rd4, [_Z12wholeDiamondPfS_b_param_1];
	ld.param.s8 	%rs1, [_Z12wholeDiamondPfS_b_param_2];
	cvta.to.global.u64 	%rd1, %rd4;
	cvta.to.global.u64 	%rd2, %rd3;
	mov.u32 	%r1, %ntid.x;
	mov.u32 	%r58, %ctaid.x;
	mov.u32 	%r2, %tid.x;
	mad.lo.s32 	%r137, %r1, %r58, %r2;
	add.s32 	%r4, %r2, 1;
	add.s32 	%r5, %r1, 2;
	shr.u32 	%r6, %r5, 1;
	shr.u32 	%r7, %r2, 1;
	and.b32  	%r8, %r2, 2;
	shl.b32 	%r59, %r2, 30;
	shr.s32 	%r60, %r59, 31;
	and.b32  	%r61, %r60, %r5;
	and.b32  	%r9, %r2, 1;
	sub.s32 	%r62, %r9, %r7;
	add.s32 	%r63, %r62, %r6;
	add.s32 	%r10, %r63, %r61;
	add.s32 	%r11, %r9, %r7;
	add.s32 	%r64, %r11, %r6;
	add.s32 	%r12, %r64, %r61;
	setp.eq.s16 	%p1, %rs1, 0;
	@%p1 bra 	$L__BB4_2;
	mul.wide.s32 	%rd5, %r137, 4;
	add.s64 	%rd6, %rd2, %rd5;
	ld.global.f32 	%f13, [%rd6];
	shl.b32 	%r65, %r10, 2;
	mov.u32 	%r66, temper;
	add.s32 	%r67, %r66, %r65;
	st.shared.f32 	[%r67+-8], %f13;
	add.s64 	%rd7, %rd1, %rd5;
	ld.global.f32 	%f14, [%rd7];
	shl.b32 	%r68, %r12, 2;
	add.s32 	%r69, %r66, %r68;
	st.shared.f32 	[%r69], %f14;
	bra.uni 	$L__BB4_3;
$L__BB4_2:
	add.s32 	%r137, %r137, %r1;
	mul.wide.s32 	%rd8, %r137, 4;
	add.s64 	%rd9, %rd2, %rd8;
	ld.global.f32 	%f15, [%rd9];
	shl.b32 	%r70, %r10, 2;
	mov.u32 	%r71, temper;
	add.s32 	%r72, %r71, %r70;
	st.shared.f32 	[%r72+-8], %f15;
	add.s64 	%rd10, %rd1, %rd8;
	ld.global.f32 	%f16, [%rd10];
	shl.b32 	%r73, %r12, 2;
	add.s32 	%r74, %r71, %r73;
	st.shared.f32 	[%r74], %f16;
$L__BB4_3:
	bar.sync 	0;
	setp.lt.u32 	%p2, %r1, 4;
	@%p2 bra 	$L__BB4_20;
	sub.s32 	%r15, %r5, %r4;
	ld.const.f32 	%f1, [fo];
	add.f32 	%f17, %f1, %f1;
	mov.f32 	%f18, 0f3F800000;
	sub.f32 	%f2, %f18, %f17;
	min.u32 	%r16, %r6, 3;
	sub.s32 	%r75, %r6, %r16;
	add.s32 	%r76, %r75, 1;
	and.b32  	%r17, %r76, 3;
	setp.eq.s32 	%p3, %r17, 0;
	mov.u32 	%r141, %r6;
	@%p3 bra 	$L__BB4_9;
	add.s32 	%r139, %r6, -1;
	neg.s32 	%r138, %r17;
$L__BB4_6:
	.pragma "nounroll";
	mov.u32 	%r141, %r139;
	add.s32 	%r22, %r141, 1;
	setp.gt.s32 	%p4, %r22, %r15;
	setp.lt.s32 	%p5, %r4, %r141;
	or.pred  	%p6, %p5, %p4;
	@%p6 bra 	$L__BB4_8;
	and.b32  	%r77, %r141, 1;
	setp.eq.b32 	%p7, %r77, 1;
	selp.b32 	%r78, %r5, 0, %p7;
	add.s32 	%r79, %r78, %r2;
	shl.b32 	%r80, %r79, 2;
	mov.u32 	%r81, temper;
	add.s32 	%r82, %r81, %r80;
	ld.shared.f32 	%f19, [%r82];
	ld.shared.f32 	%f20, [%r82+8];
	ld.shared.f32 	%f21, [%r82+4];
	add.f32 	%f22, %f19, %f20;
	mul.f32 	%f23, %f21, %f2;
	fma.rn.f32 	%f24, %f22, %f1, %f23;
	and.b32  	%r83, %r22, 1;
	setp.eq.b32 	%p8, %r83, 1;
	selp.b32 	%r84, %r5, 0, %p8;
	add.s32 	%r85, %r84, %r2;
	shl.b32 	%r86, %r85, 2;
	add.s32 	%r87, %r81, %r86;
	st.shared.f32 	[%r87+4], %f24;
$L__BB4_8:
	bar.sync 	0;
	add.s32 	%r139, %r141, -1;
	add.s32 	%r138, %r138, 1;
	setp.ne.s32 	%p9, %r138, 0;
	@%p9 bra 	$L__BB4_6;
$L__BB4_9:
	setp.lt.u32 	%p10, %r75, 3;
	@%p10 bra 	$L__BB4_20;
	and.b32  	%r89, %r141, 1;
	setp.eq.b32 	%p11, %r89, 1;
	selp.b32 	%r90, %r5, 0, %p11;
	selp.b32 	%r91, 0, %r5, %p11;
	add.s32 	%r92, %r91, %r2;
	shl.b32 	%r93, %r92, 2;
	mov.u32 	%r94, temper;
	add.s32 	%r26, %r94, %r93;
	add.s32 	%r95, %r90, %r2;
	shl.b32 	%r96, %r95, 2;
	add.s32 	%r27, %r94, %r96;
$L__BB4_11:
	setp.gt.s32 	%p12, %r141, %r15;
	add.s32 	%r29, %r141, -1;
	setp.lt.s32 	%p13, %r4, %r29;
	or.pred  	%p14, %p13, %p12;
	@%p14 bra 	$L__BB4_13;
	ld.shared.f32 	%f25, [%r26];
	ld.shared.f32 	%f26, [%r26+8];
	ld.shared.f32 	%f27, [%r26+4];
	add.f32 	%f28, %f25, %f26;
	mul.f32 	%f29, %f27, %f2;
	fma.rn.f32 	%f30, %f28, %f1, %f29;
	st.shared.f32 	[%r27+4], %f30;
$L__BB4_13:
	bar.sync 	0;
	setp.gt.s32 	%p15, %r29, %r15;
	add.s32 	%r30, %r29, -1;
	setp.lt.s32 	%p16, %r4, %r30;
	or.pred  	%p17, %p16, %p15;
	@%p17 bra 	$L__BB4_15;
	ld.shared.f32 	%f31, [%r27];
	ld.shared.f32 	%f32, [%r27+8];
	ld.shared.f32 	%f33, [%r27+4];
	add.f32 	%f34, %f31, %f32;
	mul.f32 	%f35, %f33, %f2;
	fma.rn.f32 	%f36, %f34, %f1, %f35;
	st.shared.f32 	[%r26+4], %f36;
$L__BB4_15:
	bar.sync 	0;
	setp.gt.s32 	%p18, %r30, %r15;
	add.s32 	%r31, %r30, -1;
	setp.lt.s32 	%p19, %r4, %r31;
	or.pred  	%p20, %p19, %p18;
	@%p20 bra 	$L__BB4_17;
	ld.shared.f32 	%f37, [%r26];
	ld.shared.f32 	%f38, [%r26+8];
	ld.shared.f32 	%f39, [%r26+4];
	add.f32 	%f40, %f37, %f38;
	mul.f32 	%f41, %f39, %f2;
	fma.rn.f32 	%f42, %f40, %f1, %f41;
	st.shared.f32 	[%r27+4], %f42;
$L__BB4_17:
	bar.sync 	0;
	setp.gt.s32 	%p21, %r31, %r15;
	add.s32 	%r141, %r31, -1;
	setp.lt.s32 	%p22, %r4, %r141;
	or.pred  	%p23, %p22, %p21;
	@%p23 bra 	$L__BB4_19;
	ld.shared.f32 	%f43, [%r27];
	ld.shared.f32 	%f44, [%r27+8];
	ld.shared.f32 	%f45, [%r27+4];
	add.f32 	%f46, %f43, %f44;
	mul.f32 	%f47, %f45, %f2;
	fma.rn.f32 	%f48, %f46, %f1, %f47;
	st.shared.f32 	[%r26+4], %f48;
$L__BB4_19:
	bar.sync 	0;
	add.s32 	%r97, %r141, 4;
	setp.gt.s32 	%p24, %r97, 6;
	@%p24 bra 	$L__BB4_11;
$L__BB4_20:
	setp.eq.s16 	%p25, %rs1, 0;
	add.s32 	%r98, %r1, %r2;
	shl.b32 	%r99, %r98, 2;
	mov.u32 	%r100, temper;
	add.s32 	%r33, %r100, %r99;
	@%p25 bra 	$L__BB4_26;
	setp.ne.s32 	%p26, %r137, 0;
	@%p26 bra 	$L__BB4_23;
	add.s32 	%r103, %r2, %r5;
	shl.b32 	%r104, %r103, 2;
	add.s32 	%r106, %r100, %r104;
	ld.shared.f32 	%f87, [%r106+8];
	mov.f32 	%f88, %f87;
	bra.uni 	$L__BB4_27;
$L__BB4_23:
	mov.u32 	%r101, %nctaid.x;
	mad.lo.s32 	%r102, %r1, %r101, -1;
	setp.ne.s32 	%p27, %r137, %r102;
	@%p27 bra 	$L__BB4_25;
	ld.shared.f32 	%f87, [%r33+8];
	mov.f32 	%f88, %f87;
	bra.uni 	$L__BB4_27;
$L__BB4_25:
	ld.shared.f32 	%f87, [%r33+8];
	ld.shared.f32 	%f88, [%r33+16];
	bra.uni 	$L__BB4_27;
$L__BB4_26:
	ld.shared.f32 	%f87, [%r33+8];
	ld.shared.f32 	%f88, [%r33+16];
$L__BB4_27:
	setp.lt.u32 	%p28, %r1, 4;
	setp.eq.s32 	%p29, %r8, 0;
	ld.shared.f32 	%f49, [%r33+12];
	ld.const.f32 	%f11, [fo];
	add.f32 	%f50, %f87, %f88;
	add.f32 	%f51, %f11, %f11;
	mov.f32 	%f52, 0f3F800000;
	sub.f32 	%f12, %f52, %f51;
	mul.f32 	%f53, %f49, %f12;
	fma.rn.f32 	%f54, %f50, %f11, %f53;
	shl.b32 	%r107, %r2, 2;
	add.s32 	%r34, %r100, %r107;
	st.shared.f32 	[%r34], %f54;
	bar.sync 	0;
	selp.b32 	%r109, 0, %r1, %p29;
	add.s32 	%r35, %r11, %r109;
	add.s32 	%r110, %r1, %r9;
	sub.s32 	%r111, %r110, %r7;
	add.s32 	%r36, %r111, %r109;
	@%p28 bra 	$L__BB4_45;
	add.s32 	%r37, %r6, -2;
	add.s32 	%r113, %r6, -3;
	and.b32  	%r38, %r37, 3;
	setp.lt.u32 	%p30, %r113, 3;
	mov.b32 	%r147, 1;
	@%p30 bra 	$L__BB4_40;
	and.b32  	%r39, %r37, -4;
	add.s32 	%r142, %r1, -2;
	mov.b32 	%r143, 0;
$L__BB4_30:
	add.s32 	%r43, %r143, 1;
	add.s32 	%r115, %r142, 1;
	setp.ge.u32 	%p31, %r2, %r115;
	setp.lt.u32 	%p32, %r2, %r43;
	or.pred  	%p33, %p31, %p32;
	@%p33 bra 	$L__BB4_32;
	ld.shared.f32 	%f55, [%r34+-4];
	ld.shared.f32 	%f56, [%r34+4];
	ld.shared.f32 	%f57, [%r34];
	add.f32 	%f58, %f55, %f56;
	mul.f32 	%f59, %f57, %f12;
	fma.rn.f32 	%f60, %f58, %f11, %f59;
	st.shared.f32 	[%r33], %f60;
$L__BB4_32:
	bar.sync 	0;
	setp.ge.u32 	%p34, %r2, %r142;
	setp.le.u32 	%p35, %r2, %r43;
	or.pred  	%p36, %p34, %p35;
	@%p36 bra 	$L__BB4_34;
	ld.shared.f32 	%f61, [%r33+-4];
	ld.shared.f32 	%f62, [%r33+4];
	ld.shared.f32 	%f63, [%r33];
	add.f32 	%f64, %f61, %f62;
	mul.f32 	%f65, %f63, %f12;
	fma.rn.f32 	%f66, %f64, %f11, %f65;
	st.shared.f32 	[%r34], %f66;
$L__BB4_34:
	bar.sync 	0;
	add.s32 	%r118, %r142, -1;
	setp.ge.u32 	%p37, %r2, %r118;
	add.s32 	%r44, %r43, 2;
	setp.lt.u32 	%p38, %r2, %r44;
	or.pred  	%p39, %p37, %p38;
	@%p39 bra 	$L__BB4_36;
	ld.shared.f32 	%f67, [%r34+-4];
	ld.shared.f32 	%f68, [%r34+4];
	ld.shared.f32 	%f69, [%r34];
	add.f32 	%f70, %f67, %f68;
	mul.f32 	%f71, %f69, %f12;
	fma.rn.f32 	%f72, %f70, %f11, %f71;
	st.shared.f32 	[%r33], %f72;
$L__BB4_36:
	bar.sync 	0;
	add.s32 	%r120, %r142, -2;
	setp.ge.u32 	%p40, %r2, %r120;
	add.s32 	%r45, %r44, 1;
	setp.lt.u32 	%p41, %r2, %r45;
	or.pred  	%p42, %p40, %p41;
	@%p42 bra 	$L__BB4_38;
	ld.shared.f32 	%f73, [%r33+-4];
	ld.shared.f32 	%f74, [%r33+4];
	ld.shared.f32 	%f75, [%r33];
	add.f32 	%f76, %f73, %f74;
	mul.f32 	%f77, %f75, %f12;
	fma.rn.f32 	%f78, %f76, %f11, %f77;
	st.shared.f32 	[%r34], %f78;
$L__BB4_38:
	bar.sync 	0;
	add.s32 	%r143, %r143, 4;
	add.s32 	%r142, %r142, -4;
	setp.ne.s32 	%p43, %r45, %r39;
	@%p43 bra 	$L__BB4_30;
	add.s32 	%r147, %r143, 1;
$L__BB4_40:
	setp.eq.s32 	%p44, %r38, 0;
	@%p44 bra 	$L__BB4_45;
	sub.s32 	%r146, %r1, %r147;
	neg.s32 	%r145, %r38;
$L__BB4_42:
	.pragma "nounroll";
	setp.ge.u32 	%p45, %r2, %r146;
	setp.lt.u32 	%p46, %r2, %r147;
	or.pred  	%p47, %p45, %p46;
	@%p47 bra 	$L__BB4_44;
	and.b32  	%r123, %r147, 1;
	setp.eq.b32 	%p48, %r123, 1;
	not.b32 	%r124, %r147;
	and.b32  	%r125, %r124, 1;
	mul.lo.s32 	%r126, %r125, %r1;
	shl.b32 	%r127, %r126, 2;
	add.s32 	%r128, %r34, %r127;
	ld.shared.f32 	%f79, [%r128+-4];
	ld.shared.f32 	%f80, [%r128+4];
	ld.shared.f32 	%f81, [%r128];
	add.f32 	%f82, %f79, %f80;
	mul.f32 	%f83, %f81, %f12;
	fma.rn.f32 	%f84, %f82, %f11, %f83;
	shl.b32 	%r129, %r1, 2;
	selp.b32 	%r130, %r129, 0, %p48;
	add.s32 	%r131, %r34, %r130;
	st.shared.f32 	[%r131], %f84;
$L__BB4_44:
	bar.sync 	0;
	add.s32 	%r147, %r147, 1;
	add.s32 	%r146, %r146, -1;
	add.s32 	%r145, %r145, 1;
	setp.ne.s32 	%p49, %r145, 0;
	@%p49 bra 	$L__BB4_42;
$L__BB4_45:
	shl.b32 	%r132, %r36, 2;
	add.s32 	%r134, %r100, %r132;
	ld.shared.f32 	%f85, [%r134+-8];
	mul.wide.s32 	%rd11, %r137, 4;
	add.s64 	%rd12, %rd2, %rd11;
	st.global.f32 	[%rd12], %f85;
	shl.b32 	%r135, %r35, 2;
	add.s32 	%r136, %r100, %r135;
	ld.shared.f32 	%f86, [%r136];
	add.s64 	%rd13, %rd1, %rd11;
	st.global.f32 	[%rd13], %f86;
	ret;

}
	// .globl	_Z12splitDiamondPfS_
.visible .entry _Z12splitDiamondPfS_(
	.param .u64 .ptr .align 1 _Z12splitDiamondPfS__param_0,
	.param .u64 .ptr .align 1 _Z12splitDiamondPfS__param_1
)
{
	.reg .pred 	%p<68>;
	.reg .b32 	%r<149>;
	.reg .b32 	%f<146>;
	.reg .b64 	%rd<8>;

	ld.param.u64 	%rd3, [_Z12splitDiamondPfS__param_0];
	ld.param.u64 	%rd4, [_Z12splitDiamondPfS__param_1];
	cvta.to.global.u64 	%rd5, %rd4;
	cvta.to.global.u64 	%rd6, %rd3;
	mov.u32 	%r1, %ntid.x;
	mov.u32 	%r2, %ctaid.x;
	mov.u32 	%r3, %tid.x;
	mad.lo.s32 	%r43, %r1, %r2, %r3;
	add.s32 	%r4, %r3, 1;
	add.s32 	%r5, %r1, 2;
	shr.u32 	%r6, %r5, 1;
	shr.u32 	%r7, %r3, 1;
	and.b32  	%r8, %r3, 2;
	shl.b32 	%r44, %r3, 30;
	shr.s32 	%r45, %r44, 31;
	and.b32  	%r46, %r45, %r5;
	and.b32  	%r9, %r3, 1;
	sub.s32 	%r47, %r9, %r7;
	add.s32 	%r48, %r47, %r6;
	add.s32 	%r49, %r48, %r46;
	add.s32 	%r10, %r9, %r7;
	add.s32 	%r50, %r10, %r6;
	add.s32 	%r51, %r50, %r46;
	mul.wide.s32 	%rd7, %r43, 4;
	add.s64 	%rd1, %rd6, %rd7;
	ld.global.f32 	%f5, [%rd1];
	shl.b32 	%r52, %r49, 2;
	mov.u32 	%r53, temper;
	add.s32 	%r54, %r53, %r52;
	st.shared.f32 	[%r54+-8], %f5;
	add.s64 	%rd2, %rd5, %rd7;
	ld.global.f32 	%f6, [%rd2];
	shl.b32 	%r55, %r51, 2;
	add.s32 	%r56, %r53, %r55;
	st.shared.f32 	[%r56], %f6;
	bar.sync 	0;
	setp.lt.u32 	%p1, %r1, 2;
	@%p1 bra 	$L__BB5_33;
	sub.s32 	%r11, %r5, %r4;
	ld.const.f32 	%f1, [fo];
	add.f32 	%f7, %f1, %f1;
	mov.f32 	%f8, 0f3F800000;
	sub.f32 	%f2, %f8, %f7;
	add.s32 	%r12, %r6, -2;
	min.u32 	%r57, %r6, 2;
	add.s32 	%r58, %r6, %r57;
	and.b32  	%r59, %r58, 1;
	setp.eq.b32 	%p2, %r59, 1;
	mov.u32 	%r143, %r6;
	@%p2 bra 	$L__BB5_12;
	setp.eq.s32 	%p3, %r2, 0;
	add.s32 	%r143, %r6, -1;
	and.b32  	%r60, %r6, 1;
	setp.eq.b32 	%p4, %r60, 1;
	selp.b32 	%r14, %r5, 0, %p4;
	and.b32  	%r61, %r143, 1;
	setp.eq.b32 	%p5, %r61, 1;
	selp.b32 	%r15, %r5, 0, %p5;
	@%p3 bra 	$L__BB5_5;
	setp.gt.s32 	%p6, %r6, %r11;
	setp.lt.u32 	%p7, %r4, %r143;
	or.pred  	%p8, %p7, %p6;
	@%p8 bra 	$L__BB5_11;
	add.s32 	%r62, %r15, %r3;
	shl.b32 	%r63, %r62, 2;
	add.s32 	%r65, %r53, %r63;
	ld.shared.f32 	%f9, [%r65];
	ld.shared.f32 	%f10, [%r65+8];
	ld.shared.f32 	%f11, [%r65+4];
	add.f32 	%f12, %f9, %f10;
	mul.f32 	%f13, %f11, %f2;
	fma.rn.f32 	%f14, %f12, %f1, %f13;
	add.s32 	%r66, %r14, %r3;
	shl.b32 	%r67, %r66, 2;
	add.s32 	%r68, %r53, %r67;
	st.shared.f32 	[%r68+4], %f14;
	bra.uni 	$L__BB5_11;
$L__BB5_5:
	setp.gt.s32 	%p9, %r6, %r11;
	setp.lt.u32 	%p10, %r4, %r143;
	or.pred  	%p11, %p10, %p9;
	@%p11 bra 	$L__BB5_11;
	setp.eq.s32 	%p12, %r3, %r12;
	@%p12 bra 	$L__BB5_10;
	setp.eq.s32 	%p13, %r4, %r6;
	@%p13 bra 	$L__BB5_9;
	add.s32 	%r69, %r15, %r3;
	shl.b32 	%r70, %r69, 2;
	add.s32 	%r72, %r53, %r70;
	ld.shared.f32 	%f15, [%r72];
	ld.shared.f32 	%f16, [%r72+8];
	ld.shared.f32 	%f17, [%r72+4];
	add.f32 	%f18, %f15, %f16;
	mul.f32 	%f19, %f17, %f2;
	fma.rn.f32 	%f20, %f18, %f1, %f19;
	add.s32 	%r73, %r14, %r3;
	shl.b32 	%r74, %r73, 2;
	add.s32 	%r75, %r53, %r74;
	st.shared.f32 	[%r75+4], %f20;
	bra.uni 	$L__BB5_11;
$L__BB5_9:
	add.s32 	%r76, %r15, %r3;
	shl.b32 	%r77, %r76, 2;
	add.s32 	%r79, %r53, %r77;
	ld.shared.f32 	%f21, [%r79+8];
	ld.shared.f32 	%f22, [%r79+4];
	add.f32 	%f23, %f21, %f21;
	mul.f32 	%f24, %f22, %f2;
	fma.rn.f32 	%f25, %f23, %f1, %f24;
	add.s32 	%r80, %r14, %r3;
	shl.b32 	%r81, %r80, 2;
	add.s32 	%r82, %r53, %r81;
	st.shared.f32 	[%r82+4], %f25;
	bra.uni 	$L__BB5_11;
$L__BB5_10:
	add.s32 	%r83, %r15, %r3;
	shl.b32 	%r84, %r83, 2;
	add.s32 	%r86, %r53, %r84;
	ld.shared.f32 	%f26, [%r86];
	ld.shared.f32 	%f27, [%r86+4];
	add.f32 	%f28, %f26, %f26;
	mul.f32 	%f29, %f27, %f2;
	fma.rn.f32 	%f30, %f28, %f1, %f29;
	add.s32 	%r87, %r14, %r3;
	shl.b32 	%r88, %r87, 2;
	add.s32 	%r89, %r53, %r88;
	st.shared.f32 	[%r89+4], %f30;
$L__BB5_11:
	bar.sync 	0;
$L__BB5_12:
	setp.lt.u32 	%p14, %r1, 4;
	@%p14 bra 	$L__BB5_33;
	and.b32  	%r90, %r143, 1;
	setp.eq.b32 	%p15, %r90, 1;
	selp.b32 	%r91, %r5, 0, %p15;
	selp.b32 	%r92, 0, %r5, %p15;
	add.s32 	%r93, %r92, %r3;
	shl.b32 	%r94, %r93, 2;
	add.s32 	%r17, %r53, %r94;
	add.s32 	%r96, %r91, %r3;
	shl.b32 	%r97, %r96, 2;
	add.s32 	%r18, %r53, %r97;
	add.s32 	%r144, %r143, 2;
$L__BB5_14:
	mov.u32 	%r20, %r144;
	setp.eq.s32 	%p16, %r2, 0;
	add.s32 	%r144, %r20, -2;
	add.s32 	%r22, %r20, -3;
	@%p16 bra 	$L__BB5_17;
	setp.gt.s32 	%p17, %r144, %r11;
	setp.lt.s32 	%p18, %r4, %r22;
	or.pred  	%p19, %p18, %p17;
	@%p19 bra 	$L__BB5_23;
	ld.shared.f32 	%f31, [%r17];
	ld.shared.f32 	%f32, [%r17+8];
	ld.shared.f32 	%f33, [%r17+4];
	add.f32 	%f34, %f31, %f32;
	mul.f32 	%f35, %f33, %f2;
	fma.rn.f32 	%f36, %f34, %f1, %f35;
	st.shared.f32 	[%r18+4], %f36;
	bra.uni 	$L__BB5_23;
$L__BB5_17:
	setp.gt.s32 	%p20, %r144, %r11;
	setp.lt.s32 	%p21, %r4, %r22;
	or.pred  	%p22, %p21, %p20;
	@%p22 bra 	$L__BB5_23;
	setp.ne.s32 	%p23, %r3, %r12;
	@%p23 bra 	$L__BB5_20;
	ld.shared.f32 	%f48, [%r17];
	ld.shared.f32 	%f49, [%r17+4];
	add.f32 	%f50, %f48, %f48;
	mul.f32 	%f51, %f49, %f2;
	fma.rn.f32 	%f52, %f50, %f1, %f51;
	st.shared.f32 	[%r18+4], %f52;
	bra.uni 	$L__BB5_23;
$L__BB5_20:
	setp.ne.s32 	%p24, %r4, %r6;
	@%p24 bra 	$L__BB5_22;
	ld.shared.f32 	%f43, [%r17+8];
	ld.shared.f32 	%f44, [%r17+4];
	add.f32 	%f45, %f43, %f43;
	mul.f32 	%f46, %f44, %f2;
	fma.rn.f32 	%f47, %f45, %f1, %f46;
	st.shared.f32 	[%r18+4], %f47;
	bra.uni 	$L__BB5_23;
$L__BB5_22:
	ld.shared.f32 	%f37, [%r17];
	ld.shared.f32 	%f38, [%r17+8];
	ld.shared.f32 	%f39, [%r17+4];
	add.f32 	%f40, %f37, %f38;
	mul.f32 	%f41, %f39, %f2;
	fma.rn.f32 	%f42, %f40, %f1, %f41;
	st.shared.f32 	[%r18+4], %f42;
$L__BB5_23:
	setp.eq.s32 	%p25, %r2, 0;
	bar.sync 	0;
	add.s32 	%r23, %r20, -4;
	@%p25 bra 	$L__BB5_26;
	setp.gt.s32 	%p26, %r22, %r11;
	setp.lt.s32 	%p27, %r4, %r23;
	or.pred  	%p28, %p27, %p26;
	@%p28 bra 	$L__BB5_32;
	ld.shared.f32 	%f53, [%r18];
	ld.shared.f32 	%f54, [%r18+8];
	ld.shared.f32 	%f55, [%r18+4];
	add.f32 	%f56, %f53, %f54;
	mul.f32 	%f57, %f55, %f2;
	fma.rn.f32 	%f58, %f56, %f1, %f57;
	st.shared.f32 	[%r17+4], %f58;
	bra.uni 	$L__BB5_32;
$L__BB5_26:
	setp.gt.s32 	%p29, %r22, %r11;
	setp.lt.s32 	%p30, %r4, %r23;
	or.pred  	%p31, %p30, %p29;
	@%p31 bra 	$L__BB5_32;
	setp.eq.s32 	%p32, %r3, %r12;
	@%p32 bra 	$L__BB5_31;
	setp.eq.s32 	%p33, %r4, %r6;
	@%p33 bra 	$L__BB5_30;
	ld.shared.f32 	%f59, [%r18];
	ld.shared.f32 	%f60, [%r18+8];
	ld.shared.f32 	%f61, [%r18+4];
	add.f32 	%f62, %f59, %f60;
	mul.f32 	%f63, %f61, %f2;
	fma.rn.f32 	%f64, %f62, %f1, %f63;
	st.shared.f32 	[%r17+4], %f64;
	bra.uni 	$L__BB5_32;
$L__BB5_30:
	ld.shared.f32 	%f65, [%r18+8];
	ld.shared.f32 	%f66, [%r18+4];
	add.f32 	%f67, %f65, %f65;
	mul.f32 	%f68, %f66, %f2;
	fma.rn.f32 	%f69, %f67, %f1, %f68;
	st.shared.f32 	[%r17+4], %f69;
	bra.uni 	$L__BB5_32;
$L__BB5_31:
	ld.shared.f32 	%f70, [%r18];
	ld.shared.f32 	%f71, [%r18+4];
	add.f32 	%f72, %f70, %f70;
	mul.f32 	%f73, %f71, %f2;
	fma.rn.f32 	%f74, %f72, %f1, %f73;
	st.shared.f32 	[%r17+4], %f74;
$L__BB5_32:
	bar.sync 	0;
	setp.gt.u32 	%p34, %r144, 3;
	@%p34 bra 	$L__BB5_14;
$L__BB5_33:
	setp.eq.s32 	%p35, %r8, 0;
	shl.b32 	%r98, %r3, 2;
	add.s32 	%r24, %r53, %r98;
	ld.shared.f32 	%f75, [%r24+4];
	bar.sync 	0;
	st.shared.f32 	[%r24], %f75;
	bar.sync 	0;
	selp.b32 	%r100, 0, %r1, %p35;
	add.s32 	%r25, %r10, %r100;
	add.s32 	%r101, %r1, %r9;
	sub.s32 	%r102, %r101, %r7;
	add.s32 	%r26, %r102, %r100;
	setp.lt.u32 	%p36, %r1, 4;
	@%p36 bra 	$L__BB5_67;
	add.s32 	%r27, %r6, -1;
	ld.const.f32 	%f3, [fo];
	add.f32 	%f76, %f3, %f3;
	mov.f32 	%f77, 0f3F800000;
	sub.f32 	%f4, %f77, %f76;
	add.s32 	%r28, %r6, -2;
	setp.eq.s32 	%p37, %r6, 3;
	mov.b32 	%r148, 1;
	@%p37 bra 	$L__BB5_56;
	shl.b32 	%r105, %r1, 2;
	add.s32 	%r29, %r24, %r105;
	add.s32 	%r146, %r1, -2;
	shr.u32 	%r106, %r5, 1;
	and.b32  	%r107, %r106, 2147483646;
	neg.s32 	%r145, %r107;
	mov.b32 	%r147, 2;
$L__BB5_36:
	setp.eq.s32 	%p38, %r2, 0;
	add.s32 	%r35, %r147, -1;
	@%p38 bra 	$L__BB5_39;
	add.s32 	%r108, %r146, 1;
	setp.ge.u32 	%p39, %r3, %r108;
	setp.lt.u32 	%p40, %r3, %r35;
	or.pred  	%p41, %p39, %p40;
	@%p41 bra 	$L__BB5_45;
	ld.shared.f32 	%f78, [%r24+-4];
	ld.shared.f32 	%f79, [%r24+4];
	ld.shared.f32 	%f80, [%r24];
	add.f32 	%f81, %f78, %f79;
	mul.f32 	%f82, %f80, %f4;
	fma.rn.f32 	%f83, %f81, %f3, %f82;
	st.shared.f32 	[%r29], %f83;
	bra.uni 	$L__BB5_45;
$L__BB5_39:
	add.s32 	%r110, %r146, 1;
	setp.ge.u32 	%p42, %r3, %r110;
	setp.lt.u32 	%p43, %r3, %r35;
	or.pred  	%p44, %p42, %p43;
	@%p44 bra 	$L__BB5_45;
	setp.ne.s32 	%p45, %r3, %r28;
	@%p45 bra 	$L__BB5_42;
	ld.shared.f32 	%f95, [%r24+-4];
	ld.shared.f32 	%f96, [%r24];
	add.f32 	%f97, %f95, %f95;
	mul.f32 	%f98, %f96, %f4;
	fma.rn.f32 	%f99, %f97, %f3, %f98;
	st.shared.f32 	[%r29], %f99;
	bra.uni 	$L__BB5_45;
$L__BB5_42:
	setp.ne.s32 	%p46, %r3, %r27;
	@%p46 bra 	$L__BB5_44;
	ld.shared.f32 	%f90, [%r24+4];
	ld.shared.f32 	%f91, [%r24];
	add.f32 	%f92, %f90, %f90;
	mul.f32 	%f93, %f91, %f4;
	fma.rn.f32 	%f94, %f92, %f3, %f93;
	st.shared.f32 	[%r29], %f94;
	bra.uni 	$L__BB5_45;
$L__BB5_44:
	ld.shared.f32 	%f84, [%r24+-4];
	ld.shared.f32 	%f85, [%r24+4];
	ld.shared.f32 	%f86, [%r24];
	add.f32 	%f87, %f84, %f85;
	mul.f32 	%f88, %f86, %f4;
	fma.rn.f32 	%f89, %f87, %f3, %f88;
	st.shared.f32 	[%r29], %f89;
$L__BB5_45:
	setp.eq.s32 	%p47, %r2, 0;
	bar.sync 	0;
	@%p47 bra 	$L__BB5_48;
	setp.ge.u32 	%p48, %r3, %r146;
	setp.le.u32 	%p49, %r3, %r35;
	or.pred  	%p50, %p48, %p49;
	@%p50 bra 	$L__BB5_54;
	ld.shared.f32 	%f100, [%r29+-4];
	ld.shared.f32 	%f101, [%r29+4];
	ld.shared.f32 	%f102, [%r29];
	add.f32 	%f103, %f100, %f101;
	mul.f32 	%f104, %f102, %f4;
	fma.rn.f32 	%f105, %f103, %f3, %f104;
	st.shared.f32 	[%r24], %f105;
	bra.uni 	$L__BB5_54;
$L__BB5_48:
	setp.ge.u32 	%p51, %r3, %r146;
	setp.le.u32 	%p52, %r3, %r35;
	or.pred  	%p53, %p51, %p52;
	@%p53 bra 	$L__BB5_54;
	setp.eq.s32 	%p54, %r3, %r28;
	@%p54 bra 	$L__BB5_53;
	setp.eq.s32 	%p55, %r3, %r27;
	@%p55 bra 	$L__BB5_52;
	ld.shared.f32 	%f106, [%r29+-4];
	ld.shared.f32 	%f107, [%r29+4];
	ld.shared.f32 	%f108, [%r29];
	add.f32 	%f109, %f106, %f107;
	mul.f32 	%f110, %f108, %f4;
	fma.rn.f32 	%f111, %f109, %f3, %f110;
	st.shared.f32 	[%r24], %f111;
	bra.uni 	$L__BB5_54;
$L__BB5_52:
	ld.shared.f32 	%f112, [%r29+4];
	ld.shared.f32 	%f113, [%r29];
	add.f32 	%f114, %f112, %f112;
	mul.f32 	%f115, %f113, %f4;
	fma.rn.f32 	%f116, %f114, %f3, %f115;
	st.shared.f32 	[%r24], %f116;
	bra.uni 	$L__BB5_54;
$L__BB5_53:
	ld.shared.f32 	%f117, [%r29+-4];
	ld.shared.f32 	%f118, [%r29];
	add.f32 	%f119, %f117, %f117;
	mul.f32 	%f120, %f118, %f4;
	fma.rn.f32 	%f121, %f119, %f3, %f120;
	st.shared.f32 	[%r24], %f121;
$L__BB5_54:
	bar.sync 	0;
	add.s32 	%r147, %r147, 2;
	add.s32 	%r146, %r146, -2;
	add.s32 	%r145, %r145, 2;
	setp.ne.s32 	%p56, %r145, -2;
	@%p56 bra 	$L__BB5_36;
	add.s32 	%r148, %r147, -1;
$L__BB5_56:
	and.b32  	%r114, %r1, 2;
	setp.ne.s32 	%p57, %r114, 0;
	@%p57 bra 	$L__BB5_67;
	setp.eq.s32 	%p58, %r2, 0;
	not.b32 	%r115, %r148;
	and.b32  	%r116, %r148, 1;
	setp.eq.b32 	%p59, %r116, 1;
	selp.b32 	%r41, %r1, 0, %p59;
	and.b32  	%r117, %r115, 1;
	mul.lo.s32 	%r42, %r117, %r1;
	@%p58 bra 	$L__BB5_60;
	sub.s32 	%r118, %r1, %r148;
	setp.ge.u32 	%p60, %r3, %r118;
	setp.lt.u32 	%p61, %r3, %r148;
	or.pred  	%p62, %p60, %p61;
	@%p62 bra 	$L__BB5_66;
	shl.b32 	%r120, %r42, 2;
	add.s32 	%r121, %r24, %r120;
	ld.shared.f32 	%f122, [%r121+-4];
	ld.shared.f32 	%f123, [%r121+4];
	ld.shared.f32 	%f124, [%r121];
	add.f32 	%f125, %f122, %f123;
	mul.f32 	%f126, %f124, %f4;
	fma.rn.f32 	%f127, %f125, %f3, %f126;
	shl.b32 	%r122, %r41, 2;
	add.s32 	%r123, %r24, %r122;
	st.shared.f32 	[%r123], %f127;
	bra.uni 	$L__BB5_66;
$L__BB5_60:
	sub.s32 	%r124, %r1, %r148;
	setp.ge.u32 	%p63, %r3, %r124;
	setp.lt.u32 	%p64, %r3, %r148;
	or.pred  	%p65, %p63, %p64;
	@%p65 bra 	$L__BB5_66;
	setp.eq.s32 	%p66, %r3, %r28;
	@%p66 bra 	$L__BB5_65;
	setp.eq.s32 	%p67, %r3, %r27;
	@%p67 bra 	$L__BB5_64;
	shl.b32 	%r126, %r42, 2;
	add.s32 	%r127, %r24, %r126;
	ld.shared.f32 	%f128, [%r127+-4];
	ld.shared.f32 	%f129, [%r127+4];
	ld.shared.f32 	%f130, [%r127];
	add.f32 	%f131, %f128, %f129;
	mul.f32 	%f132, %f130, %f4;
	fma.rn.f32 	%f133, %f131, %f3, %f132;
	shl.b32 	%r128, %r41, 2;
	add.s32 	%r129, %r24, %r128;
	st.shared.f32 	[%r129], %f133;
	bra.uni 	$L__BB5_66;
$L__BB5_64:
	shl.b32 	%r130, %r42, 2;
	add.s32 	%r131, %r24, %r130;
	ld.shared.f32 	%f134, [%r131+4];
	ld.shared.f32 	%f135, [%r131];
	add.f32 	%f136, %f134, %f134;
	mul.f32 	%f137, %f135, %f4;
	fma.rn.f32 	%f138, %f136, %f3, %f137;
	shl.b32 	%r132, %r41, 2;
	add.s32 	%r133, %r24, %r132;
	st.shared.f32 	[%r133], %f138;
	bra.uni 	$L__BB5_66;
$L__BB5_65:
	shl.b32 	%r134, %r42, 2;
	add.s32 	%r135, %r24, %r134;
	ld.shared.f32 	%f139, [%r135+-4];
	ld.shared.f32 	%f140, [%r135];
	add.f32 	%f141, %f139, %f139;
	mul.f32 	%f142, %f140, %f4;
	fma.rn.f32 	%f143, %f141, %f3, %f142;
	shl.b32 	%r136, %r41, 2;
	add.s32 	%r137, %r24, %r136;
	st.shared.f32 	[%r137], %f143;
$L__BB5_66:
	bar.sync 	0;
$L__BB5_67:
	shl.b32 	%r138, %r26, 2;
	add.s32 	%r140, %r53, %r138;
	ld.shared.f32 	%f144, [%r140+-8];
	st.global.f32 	[%rd1], %f144;
	shl.b32 	%r141, %r25, 2;
	add.s32 	%r142, %r53, %r141;
	ld.shared.f32 	%f145, [%r142];
	st.global.f32 	[%rd2], %f145;
	ret;

}


// ===== COMPILED SASS (sm_100) =====

	.target	sm_100

	.elftype	@"ET_EXEC"


//--------------------- .note.nv.tkinfo           --------------------------
	.section	.note.nv.tkinfo,"",@"SHT_NOTE"
	.sectionflags	@"SHF_NOTE_NV_TKINFO"
	.tkinfo
        /*0018*/ 	.word	0x00000002
        /*0030*/ 	.string	""
        /*0030*/ 	.string	"ptxas"
        /*0030*/ 	.string	"Cuda compilation tools, release 13.0, V13.0.88"
        /*0030*/ 	.string	"Build cuda_13.0.r13.0/compiler.36424714_0"
        /*0030*/ 	.string	"-arch sm_100 -m 64 "



//--------------------- .note.nv.cuinfo           --------------------------
	.section	.note.nv.cuinfo,"",@"SHT_NOTE"
	.sectionflags	@"SHF_NOTE_NV_CUINFO"
        /*0018*/ 	.short	0x0002
        /*001a*/ 	.short	0x0064
        /*001c*/ 	.short	0x0082
	.zero		2


//--------------------- .nv.info                  --------------------------
	.section	.nv.info,"",@"SHT_CUDA_INFO"
	.align	4


	//----- nvinfo : EIATTR_REGCOUNT
	.align		4
        /*0000*/ 	.byte	0x04, 0x2f
        /*0002*/ 	.short	(.L_2 - .L_1)
	.align		4
.L_1:
        /*0004*/ 	.word	index@(_Z10swapKernelPKfPfi)
        /*0008*/ 	.word	0x0000000a


	//----- nvinfo : EIATTR_FRAME_SIZE
	.align		4
.L_2:
        /*000c*/ 	.byte	0x04, 0x11
        /*000e*/ 	.short	(.L_4 - .L_3)
	.align		4
.L_3:
        /*0010*/ 	.word	index@(_Z10swapKernelPKfPfi)
        /*0014*/ 	.word	0x00000000


	//----- nvinfo : EIATTR_REGCOUNT
	.align		4
.L_4:
        /*0018*/ 	.byte	0x04, 0x2f
        /*001a*/ 	.short	(.L_6 - .L_5)
	.align		4
.L_5:
        /*001c*/ 	.word	index@(_Z11classicHeatPfS_)
        /*0020*/ 	.word	0x0000000e


	//----- nvinfo : EIATTR_FRAME_SIZE
	.align		4
.L_6:
        /*0024*/ 	.byte	0x04, 0x11
        /*0026*/ 	.short	(.L_8 - .L_7)
	.align		4
.L_7:
        /*0028*/ 	.word	index@(_Z11classicHeatPfS_)
        /*002c*/ 	.word	0x00000000


	//----- nvinfo : EIATTR_REGCOUNT
	.align		4
.L_8:
        /*0030*/ 	.byte	0x04, 0x2f
        /*0032*/ 	.short	(.L_10 - .L_9)
	.align		4
.L_9:
        /*0034*/ 	.word	index@(_Z10upTrianglePKfPfS1_)
        /*0038*/ 	.word	0x00000016


	//----- nvinfo : EIATTR_FRAME_SIZE
	.align		4
.L_10:
        /*003c*/ 	.byte	0x04, 0x11
        /*003e*/ 	.short	(.L_12 - .L_11)
	.align		4
.L_11:
        /*0040*/ 	.word	index@(_Z10upTrianglePKfPfS1_)
        /*0044*/ 	.word	0x00000000


	//----- nvinfo : EIATTR_REGCOUNT
	.align		4
.L_12:
        /*0048*/ 	.byte	0x04, 0x2f
        /*004a*/ 	.short	(.L_14 - .L_13)
	.align		4
.L_13:
        /*004c*/ 	.word	index@(_Z12downTrianglePfPKfS1_)
        /*0050*/ 	.word	0x00000010


	//----- nvinfo : EIATTR_FRAME_SIZE
	.align		4
.L_14:
        /*0054*/ 	.byte	0x04, 0x11
        /*0056*/ 	.short	(.L_16 - .L_15)
	.align		4
.L_15:
        /*0058*/ 	.word	index@(_Z12downTrianglePfPKfS1_)
        /*005c*/ 	.word	0x00000000


	//----- nvinfo : EIATTR_REGCOUNT
	.align		4
.L_16:
        /*0060*/ 	.byte	0x04, 0x2f
        /*0062*/ 	.short	(.L_18 - .L_17)
	.align		4
.L_17:
        /*0064*/ 	.word	index@(_Z12wholeDiamondPfS_b)
        /*0068*/ 	.word	0x00000017


	//----- nvinfo : EIATTR_FRAME_SIZE
	.align		4
.L_18:
        /*006c*/ 	.byte	0x04, 0x11
        /*006e*/ 	.short	(.L_20 - .L_19)
	.align		4
.L_19:
        /*0070*/ 	.word	index@(_Z12wholeDiamondPfS_b)
        /*0074*/ 	.word	0x00000000


	//----- nvinfo : EIATTR_REGCOUNT
	.align		4
.L_20:
        /*0078*/ 	.byte	0x04, 0x2f
        /*007a*/ 	.short	(.L_22 - .L_21)
	.align		4
.L_21:
        /*007c*/ 	.word	index@(_Z12splitDiamondPfS_)
        /*0080*/ 	.word	0x0000001b


	//----- nvinfo : EIATTR_FRAME_SIZE
	.align		4
.L_22:
        /*0084*/ 	.byte	0x04, 0x11
        /*0086*/ 	.short	(.L_24 - .L_23)
	.align		4
.L_23:
        /*0088*/ 	.word	index@(_Z12splitDiamondPfS_)
        /*008c*/ 	.word	0x00000000


	//----- nvinfo : EIATTR_MIN_STACK_SIZE
	.align		4
.L_24:
        /*0090*/ 	.byte	0x04, 0x12
        /*0092*/ 	.short	(.L_26 - .L_25)
	.align		4
.L_25:
        /*0094*/ 	.word	index@(_Z12splitDiamondPfS_)
        /*0098*/ 	.word	0x00000000


	//----- nvinfo : EIATTR_MIN_STACK_SIZE
	.align		4
.L_26:
        /*009c*/ 	.byte	0x04, 0x12
        /*009e*/ 	.short	(.L_28 - .L_27)
	.align		4
.L_27:
        /*00a0*/ 	.word	index@(_Z12wholeDiamondPfS_b)
        /*00a4*/ 	.word	0x00000000


	//----- nvinfo : EIATTR_MIN_STACK_SIZE
	.align		4
.L_28:
        /*00a8*/ 	.byte	0x04, 0x12
        /*00aa*/ 	.short	(.L_30 - .L_29)
	.align		4
.L_29:
        /*00ac*/ 	.word	index@(_Z12downTrianglePfPKfS1_)
        /*00b0*/ 	.word	0x00000000


	//----- nvinfo : EIATTR_MIN_STACK_SIZE
	.align		4
.L_30:
        /*00b4*/ 	.byte	0x04, 0x12
        /*00b6*/ 	.short	(.L_32 - .L_31)
	.align		4
.L_31:
        /*00b8*/ 	.word	index@(_Z10upTrianglePKfPfS1_)
        /*00bc*/ 	.word	0x00000000


	//----- nvinfo : EIATTR_MIN_STACK_SIZE
	.align		4
.L_32:
        /*00c0*/ 	.byte	0x04, 0x12
        /*00c2*/ 	.short	(.L_34 - .L_33)
	.align		4
.L_33:
        /*00c4*/ 	.word	index@(_Z11classicHeatPfS_)
        /*00c8*/ 	.word	0x00000000


	//----- nvinfo : EIATTR_MIN_STACK_SIZE
	.align		4
.L_34:
        /*00cc*/ 	.byte	0x04, 0x12
        /*00ce*/ 	.short	(.L_36 - .L_35)
	.align		4
.L_35:
        /*00d0*/ 	.word	index@(_Z10swapKernelPKfPfi)
        /*00d4*/ 	.word	0x00000000
.L_36:


//--------------------- .nv.compat                --------------------------
	.section	.nv.compat,"",@"SHT_CUDA_COMPAT_INFO"
	.align	4
        /*0000*/ 	.byte	0x02, 0x09, 0x00, 0x00, 0x02, 0x02, 0x01, 0x00, 0x02, 0x05, 0x05, 0x00, 0x03, 0x07, 0x01, 0x01
        /*0010*/ 	.byte	0x02, 0x03, 0x00, 0x00, 0x02, 0x06, 0x01, 0x00, 0x04, 0x0b, 0x08, 0x00, 0x09, 0x00, 0x00, 0x00
        /*0020*/ 	.byte	0x00, 0x00, 0x00, 0x00


//--------------------- .nv.info._Z12splitDiamondPfS_ --------------------------
	.section	.nv.info._Z12splitDiamondPfS_,"",@"SHT_CUDA_INFO"
	.sectionflags	@""
	.align	4


	//----- nvinfo : EIATTR_CUDA_API_VERSION
	.align		4
        /*0000*/ 	.byte	0x04, 0x37
        /*0002*/ 	.short	(.L_38 - .L_37)
.L_37:
        /*0004*/ 	.word	0x00000082


	//----- nvinfo : EIATTR_KPARAM_INFO
	.align		4
.L_38:
        /*0008*/ 	.byte	0x04, 0x17
        /*000a*/ 	.short	(.L_40 - .L_39)
.L_39:
        /*000c*/ 	.word	0x00000000
        /*0010*/ 	.short	0x0001
        /*0012*/ 	.short	0x0008
        /*0014*/ 	.byte	0x00, 0xf5, 0x21, 0x00


	//----- nvinfo : EIATTR_KPARAM_INFO
	.align		4
.L_40:
        /*0018*/ 	.byte	0x04, 0x17
        /*001a*/ 	.short	(.L_42 - .L_41)
.L_41:
        /*001c*/ 	.word	0x00000000
        /*0020*/ 	.short	0x0000
        /*0022*/ 	.short	0x0000
        /*0024*/ 	.byte	0x00, 0xf5, 0x21, 0x00


	//----- nvinfo : EIATTR_SPARSE_MMA_MASK
	.align		4
.L_42:
        /*0028*/ 	.byte	0x03, 0x50
        /*002a*/ 	.short	0x0000


	//----- nvinfo : EIATTR_MAXREG_COUNT
	.align		4
        /*002c*/ 	.byte	0x03, 0x1b
        /*002e*/ 	.short	0x00ff


	//----- nvinfo : EIATTR_NUM_BARRIERS
	.align		4
        /*0030*/ 	.byte	0x02, 0x4c
        /*0032*/ 	.byte	0x01
	.zero		1


	//----- nvinfo : EIATTR_MERCURY_ISA_VERSION
	.align		4
        /*0034*/ 	.byte	0x03, 0x5f
        /*0036*/ 	.short	0x0101


	//----- nvinfo : EIATTR_VRC_CTA_INIT_COUNT
	.align		4
        /*0038*/ 	.byte	0x02, 0x4a
	.zero		1
	.zero		1


	//----- nvinfo : EIATTR_EXIT_INSTR_OFFSETS
	.align		4
        /*003c*/ 	.byte	0x04, 0x1c
        /*003e*/ 	.short	(.L_44 - .L_43)


	//   ....[0]....
.L_43:
        /*0040*/ 	.word	0x000019a0


	//----- nvinfo : EIATTR_CRS_STACK_SIZE
	.align		4
.L_44:
        /*0044*/ 	.byte	0x04, 0x1e
        /*0046*/ 	.short	(.L_46 - .L_45)
.L_45:
        /*0048*/ 	.word	0x00000000


	//----- nvinfo : EIATTR_CBANK_PARAM_SIZE
	.align		4
.L_46:
        /*004c*/ 	.byte	0x03, 0x19
        /*004e*/ 	.short	0x0010


	//----- nvinfo : EIATTR_PARAM_CBANK
	.align		4
        /*0050*/ 	.byte	0x04, 0x0a
        /*0052*/ 	.short	(.L_48 - .L_47)
	.align		4
.L_47:
        /*0054*/ 	.word	index@(.nv.constant0._Z12splitDiamondPfS_)
        /*0058*/ 	.short	0x0380
        /*005a*/ 	.short	0x0010


	//----- nvinfo : EIATTR_SW_WAR
	.align		4
.L_48:
        /*005c*/ 	.byte	0x04, 0x36
        /*005e*/ 	.short	(.L_50 - .L_49)
.L_49:
        /*0060*/ 	.word	0x00000008
.L_50:


//--------------------- .nv.info._Z12wholeDiamondPfS_b --------------------------
	.section	.nv.info._Z12wholeDiamondPfS_b,"",@"SHT_CUDA_INFO"
	.sectionflags	@""
	.align	4


	//----- nvinfo : EIATTR_CUDA_API_VERSION
	.align		4
        /*0000*/ 	.byte	0x04, 0x37
        /*0002*/ 	.short	(.L_52 - .L_51)
.L_51:
        /*0004*/ 	.word	0x00000082


	//----- nvinfo : EIATTR_KPARAM_INFO
	.align		4
.L_52:
        /*0008*/ 	.byte	0x04, 0x17
        /*000a*/ 	.short	(.L_54 - .L_53)
.L_53:
        /*000c*/ 	.word	0x00000000
        /*0010*/ 	.short	0x0002
        /*0012*/ 	.short	0x0010
        /*0014*/ 	.byte	0x00, 0xf0, 0x05, 0x00


	//----- nvinfo : EIATTR_KPARAM_INFO
	.align		4
.L_54:
        /*0018*/ 	.byte	0x04, 0x17
        /*001a*/ 	.short	(.L_56 - .L_55)
.L_55:
        /*001c*/ 	.word	0x00000000
        /*0020*/ 	.short	0x0001
        /*0022*/ 	.short	0x0008
        /*0024*/ 	.byte	0x00, 0xf5, 0x21, 0x00


	//----- nvinfo : EIATTR_KPARAM_INFO
	.align		4
.L_56:
        /*0028*/ 	.byte	0x04, 0x17
        /*002a*/ 	.short	(.L_58 - .L_57)
.L_57:
        /*002c*/ 	.word	0x00000000
        /*0030*/ 	.short	0x0000
        /*0032*/ 	.short	0x0000
        /*0034*/ 	.byte	0x00, 0xf5, 0x21, 0x00


	//----- nvinfo : EIATTR_SPARSE_MMA_MASK
	.align		4
.L_58:
        /*0038*/ 	.byte	0x03, 0x50
        /*003a*/ 	.short	0x0000


	//----- nvinfo : EIATTR_MAXREG_COUNT
	.align		4
        /*003c*/ 	.byte	0x03, 0x1b
        /*003e*/ 	.short	0x00ff


	//----- nvinfo : EIATTR_NUM_BARRIERS
	.align		4
        /*0040*/ 	.byte	0x02, 0x4c
        /*0042*/ 	.byte	0x01
	.zero		1


	//----- nvinfo : EIATTR_MERCURY_ISA_VERSION
	.align		4
        /*0044*/ 	.byte	0x03, 0x5f
        /*0046*/ 	.short	0x0101


	//----- nvinfo : EIATTR_VRC_CTA_INIT_COUNT
	.align		4
        /*0048*/ 	.byte	0x02, 0x4a
	.zero		1
	.zero		1


	//----- nvinfo : EIATTR_EXIT_INSTR_OFFSETS
	.align		4
        /*004c*/ 	.byte	0x04, 0x1c
        /*004e*/ 	.short	(.L_60 - .L_59)


	//   ....[0]....
.L_59:
        /*0050*/ 	.word	0x000012b0


	//----- nvinfo : EIATTR_CRS_STACK_SIZE
	.align		4
.L_60:
        /*0054*/ 	.byte	0x04, 0x1e
        /*0056*/ 	.short	(.L_62 - .L_61)
.L_61:
        /*0058*/ 	.word	0x00000000


	//----- nvinfo : EIATTR_CBANK_PARAM_SIZE
	.align		4
.L_62:
        /*005c*/ 	.byte	0x03, 0x19
        /*005e*/ 	.short	0x0011


	//----- nvinfo : EIATTR_PARAM_CBANK
	.align		4
        /*0060*/ 	.byte	0x04, 0x0a
        /*0062*/ 	.short	(.L_64 - .L_63)
	.align		4
.L_63:
        /*0064*/ 	.word	index@(.nv.constant0._Z12wholeDiamondPfS_b)
        /*0068*/ 	.short	0x0380
        /*006a*/ 	.short	0x0011


	//----- nvinfo : EIATTR_SW_WAR
	.align		4
.L_64:
        /*006c*/ 	.byte	0x04, 0x36
        /*006e*/ 	.short	(.L_66 - .L_65)
.L_65:
        /*0070*/ 	.word	0x00000008
.L_66:


//--------------------- .nv.info._Z12downTrianglePfPKfS1_ --------------------------
	.section	.nv.info._Z12downTrianglePfPKfS1_,"",@"SHT_CUDA_INFO"
	.sectionflags	@""
	.align	4


	//----- nvinfo : EIATTR_CUDA_API_VERSION
	.align		4
        /*0000*/ 	.byte	0x04, 0x37
        /*0002*/ 	.short	(.L_68 - .L_67)
.L_67:
        /*0004*/ 	.word	0x00000082


	//----- nvinfo : EIATTR_KPARAM_INFO
	.align		4
.L_68:
        /*0008*/ 	.byte	0x04, 0x17
        /*000a*/ 	.short	(.L_70 - .L_69)
.L_69:
        /*000c*/ 	.word	0x00000000
        /*0010*/ 	.short	0x0002
        /*0012*/ 	.short	0x0010
        /*0014*/ 	.byte	0x00, 0xf5, 0x21, 0x00


	//----- nvinfo : EIATTR_KPARAM_INFO
	.align		4
.L_70:
        /*0018*/ 	.byte	0x04, 0x17
        /*001a*/ 	.short	(.L_72 - .L_71)
.L_71:
        /*001c*/ 	.word	0x00000000
        /*0020*/ 	.short	0x0001
        /*0022*/ 	.short	0x0008
        /*0024*/ 	.byte	0x00, 0xf5, 0x21, 0x00


	//----- nvinfo : EIATTR_KPARAM_INFO
	.align		4
.L_72:
        /*0028*/ 	.byte	0x04, 0x17
        /*002a*/ 	.short	(.L_74 - .L_73)
.L_73:
        /*002c*/ 	.word	0x00000000
        /*0030*/ 	.short	0x0000
        /*0032*/ 	.short	0x0000
        /*0034*/ 	.byte	0x00, 0xf5, 0x21, 0x00


	//----- nvinfo : EIATTR_SPARSE_MMA_MASK
	.align		4
.L_74:
        /*0038*/ 	.byte	0x03, 0x50
        /*003a*/ 	.short	0x0000


	//----- nvinfo : EIATTR_MAXREG_COUNT
	.align		4
        /*003c*/ 	.byte	0x03, 0x1b
        /*003e*/ 	.short	0x00ff


	//----- nvinfo : EIATTR_NUM_BARRIERS
	.align		4
        /*0040*/ 	.byte	0x02, 0x4c
        /*0042*/ 	.byte	0x01
	.zero		1


	//----- nvinfo : EIATTR_MERCURY_ISA_VERSION
	.align		4
        /*0044*/ 	.byte	0x03, 0x5f
        /*0046*/ 	.short	0x0101


	//----- nvinfo : EIATTR_VRC_CTA_INIT_COUNT
	.align		4
        /*0048*/ 	.byte	0x02, 0x4a
	.zero		1
	.zero		1


	//----- nvinfo : EIATTR_EXIT_INSTR_OFFSETS
	.align		4
        /*004c*/ 	.byte	0x04, 0x1c
        /*004e*/ 	.short	(.L_76 - .L_75)


	//   ....[0]....
.L_75:
        /*0050*/ 	.word	0x00000a70


	//----- nvinfo : EIATTR_CRS_STACK_SIZE
	.align		4
.L_76:
        /*0054*/ 	.byte	0x04, 0x1e
        /*0056*/ 	.short	(.L_78 - .L_77)
.L_77:
        /*0058*/ 	.word	0x00000000


	//----- nvinfo : EIATTR_CBANK_PARAM_SIZE
	.align		4
.L_78:
        /*005c*/ 	.byte	0x03, 0x19
        /*005e*/ 	.short	0x0018


	//----- nvinfo : EIATTR_PARAM_CBANK
	.align		4
        /*0060*/ 	.byte	0x04, 0x0a
        /*0062*/ 	.short	(.L_80 - .L_79)
	.align		4
.L_79:
        /*0064*/ 	.word	index@(.nv.constant0._Z12downTrianglePfPKfS1_)
        /*0068*/ 	.short	0x0380
        /*006a*/ 	.short	0x0018


	//----- nvinfo : EIATTR_SW_WAR
	.align		4
.L_80:
        /*006c*/ 	.byte	0x04, 0x36
        /*006e*/ 	.short	(.L_82 - .L_81)
.L_81:
        /*0070*/ 	.word	0x00000008
.L_82:


//--------------------- .nv.info._Z10upTrianglePKfPfS1_ --------------------------
	.section	.nv.info._Z10upTrianglePKfPfS1_,"",@"SHT_CUDA_INFO"
	.sectionflags	@""
	.align	4


	//----- nvinfo : EIATTR_CUDA_API_VERSION
	.align		4
        /*0000*/ 	.byte	0x04, 0x37
        /*0002*/ 	.short	(.L_84 - .L_83)
.L_83:
        /*0004*/ 	.word	0x00000082


	//----- nvinfo : EIATTR_KPARAM_INFO
	.align		4
.L_84:
        /*0008*/ 	.byte	0x04, 0x17
        /*000a*/ 	.short	(.L_86 - .L_85)
.L_85:
        /*000c*/ 	.word	0x00000000
        /*0010*/ 	.short	0x0002
        /*0012*/ 	.short	0x0010
        /*0014*/ 	.byte	0x00, 0xf5, 0x21, 0x00


	//----- nvinfo : EIATTR_KPARAM_INFO
	.align		4
.L_86:
        /*0018*/ 	.byte	0x04, 0x17
        /*001a*/ 	.short	(.L_88 - .L_87)
.L_87:
        /*001c*/ 	.word	0x00000000
        /*0020*/ 	.short	0x0001
        /*0022*/ 	.short	0x0008
        /*0024*/ 	.byte	0x00, 0xf5, 0x21, 0x00


	//----- nvinfo : EIATTR_KPARAM_INFO
	.align		4
.L_88:
        /*0028*/ 	.byte	0x04, 0x17
        /*002a*/ 	.short	(.L_90 - .L_89)
.L_89:
        /*002c*/ 	.word	0x00000000
        /*0030*/ 	.short	0x0000
        /*0032*/ 	.short	0x0000
        /*0034*/ 	.byte	0x00, 0xf5, 0x21, 0x00


	//----- nvinfo : EIATTR_SPARSE_MMA_MASK
	.align		4
.L_90:
        /*0038*/ 	.byte	0x03, 0x50
        /*003a*/ 	.short	0x0000


	//----- nvinfo : EIATTR_MAXREG_COUNT
	.align		4
        /*003c*/ 	.byte	0x03, 0x1b
        /*003e*/ 	.short	0x00ff


	//----- nvinfo : EIATTR_NUM_BARRIERS
	.align		4
        /*0040*/ 	.byte	0x02, 0x4c
        /*0042*/ 	.byte	0x01
	.zero		1


	//----- nvinfo : EIATTR_MERCURY_ISA_VERSION
	.align		4
        /*0044*/ 	.byte	0x03, 0x5f
        /*0046*/ 	.short	0x0101


	//----- nvinfo : EIATTR_VRC_CTA_INIT_COUNT
	.align		4
        /*0048*/ 	.byte	0x02, 0x4a
	.zero		1
	.zero		1


	//----- nvinfo : EIATTR_EXIT_INSTR_OFFSETS
	.align		4
        /*004c*/ 	.byte	0x04, 0x1c
        /*004e*/ 	.short	(.L_92 - .L_91)


	//   ....[0]....
.L_91:
        /*0050*/ 	.word	0x00000860


	//----- nvinfo : EIATTR_CRS_STACK_SIZE
	.align		4
.L_92:
        /*0054*/ 	.byte	0x04, 0x1e
        /*0056*/ 	.short	(.L_94 - .L_93)
.L_93:
        /*0058*/ 	.word	0x00000000


	//----- nvinfo : EIATTR_CBANK_PARAM_SIZE
	.align		4
.L_94:
        /*005c*/ 	.byte	0x03, 0x19
        /*005e*/ 	.short	0x0018


	//----- nvinfo : EIATTR_PARAM_CBANK
	.align		4
        /*0060*/ 	.byte	0x04, 0x0a
        /*0062*/ 	.short	(.L_96 - .L_95)
	.align		4
.L_95:
        /*0064*/ 	.word	index@(.nv.constant0._Z10upTrianglePKfPfS1_)
        /*0068*/ 	.short	0x0380
        /*006a*/ 	.short	0x0018


	//----- nvinfo : EIATTR_SW_WAR
	.align		4
.L_96:
        /*006c*/ 	.byte	0x04, 0x36
        /*006e*/ 	.short	(.L_98 - .L_97)
.L_97:
        /*0070*/ 	.word	0x00000008
.L_98:


//--------------------- .nv.info._Z11classicHeatPfS_ --------------------------
	.section	.nv.info._Z11classicHeatPfS_,"",@"SHT_CUDA_INFO"
	.sectionflags	@""
	.align	4


	//----- nvinfo : EIATTR_CUDA_API_VERSION
	.align		4
        /*0000*/ 	.byte	0x04, 0x37
        /*0002*/ 	.short	(.L_100 - .L_99)
.L_99:
        /*0004*/ 	.word	0x00000082


	//----- nvinfo : EIATTR_KPARAM_INFO
	.align		4
.L_100:
        /*0008*/ 	.byte	0x04, 0x17
        /*000a*/ 	.short	(.L_102 - .L_101)
.L_101:
        /*000c*/ 	.word	0x00000000
        /*0010*/ 	.short	0x0001
        /*0012*/ 	.short	0x0008
        /*0014*/ 	.byte	0x00, 0xf5, 0x21, 0x00


	//----- nvinfo : EIATTR_KPARAM_INFO
	.align		4
.L_102:
        /*0018*/ 	.byte	0x04, 0x17
        /*001a*/ 	.short	(.L_104 - .L_103)
.L_103:
        /*001c*/ 	.word	0x00000000
        /*0020*/ 	.short	0x0000
        /*0022*/ 	.short	0x0000
        /*0024*/ 	.byte	0x00, 0xf5, 0x21, 0x00


	//----- nvinfo : EIATTR_SPARSE_MMA_MASK
	.align		4
.L_104:
        /*0028*/ 	.byte	0x03, 0x50
        /*002a*/ 	.short	0x0000


	//----- nvinfo : EIATTR_MAXREG_COUNT
	.align		4
        /*002c*/ 	.byte	0x03, 0x1b
        /*002e*/ 	.short	0x00ff


	//----- nvinfo : EIATTR_MERCURY_ISA_VERSION
	.align		4
        /*0030*/ 	.byte	0x03, 0x5f
        /*0032*/ 	.short	0x0101


	//----- nvinfo : EIATTR_VRC_CTA_INIT_COUNT
	.align		4
        /*0034*/ 	.byte	0x02, 0x4a
	.zero		1
	.zero		1


	//----- nvinfo : EIATTR_EXIT_INSTR_OFFSETS
	.align		4
        /*0038*/ 	.byte	0x04, 0x1c
        /*003a*/ 	.short	(.L_106 - .L_105)


	//   ....[0]....
.L_105:
        /*003c*/ 	.word	0x00000130


	//   ....[1]....
        /*0040*/ 	.word	0x00000250


	//   ....[2]....
        /*0044*/ 	.word	0x00000340


	//----- nvinfo : EIATTR_CRS_STACK_SIZE
	.align		4
.L_106:
        /*0048*/ 	.byte	0x04, 0x1e
        /*004a*/ 	.short	(.L_108 - .L_107)
.L_107:
        /*004c*/ 	.word	0x00000000


	//----- nvinfo : EIATTR_CBANK_PARAM_SIZE
	.align		4
.L_108:
        /*0050*/ 	.byte	0x03, 0x19
        /*0052*/ 	.short	0x0010


	//----- nvinfo : EIATTR_PARAM_CBANK
	.align		4
        /*0054*/ 	.byte	0x04, 0x0a
        /*0056*/ 	.short	(.L_110 - .L_109)
	.align		4
.L_109:
        /*0058*/ 	.word	index@(.nv.constant0._Z11classicHeatPfS_)
        /*005c*/ 	.short	0x0380
        /*005e*/ 	.short	0x0010


	//----- nvinfo : EIATTR_SW_WAR
	.align		4
.L_110:
        /*0060*/ 	.byte	0x04, 0x36
        /*0062*/ 	.short	(.L_112 - .L_111)
.L_111:
        /*0064*/ 	.word	0x00000008
.L_112:


//--------------------- .nv.info._Z10swapKernelPKfPfi --------------------------
	.section	.nv.info._Z10swapKernelPKfPfi,"",@"SHT_CUDA_INFO"
	.sectionflags	@""
	.align	4


	//----- nvinfo : EIATTR_CUDA_API_VERSION
	.align		4
        /*0000*/ 	.byte	0x04, 0x37
        /*0002*/ 	.short	(.L_114 - .L_113)
.L_113:
        /*0004*/ 	.word	0x00000082


	//----- nvinfo : EIATTR_KPARAM_INFO
	.align		4
.L_114:
        /*0008*/ 	.byte	0x04, 0x17
        /*000a*/ 	.short	(.L_116 - .L_115)
.L_115:
        /*000c*/ 	.word	0x00000000
        /*0010*/ 	.short	0x0002
        /*0012*/ 	.short	0x0010
        /*0014*/ 	.byte	0x00, 0xf0, 0x11, 0x00


	//----- nvinfo : EIATTR_KPARAM_INFO
	.align		4
.L_116:
        /*0018*/ 	.byte	0x04, 0x17
        /*001a*/ 	.short	(.L_118 - .L_117)
.L_117:
        /*001c*/ 	.word	0x00000000
        /*0020*/ 	.short	0x0001
        /*0022*/ 	.short	0x0008
        /*0024*/ 	.byte	0x00, 0xf5, 0x21, 0x00


	//----- nvinfo : EIATTR_KPARAM_INFO
	.align		4
.L_118:
        /*0028*/ 	.byte	0x04, 0x17
        /*002a*/ 	.short	(.L_120 - .L_119)
.L_119:
        /*002c*/ 	.word	0x00000000
        /*0030*/ 	.short	0x0000
        /*0032*/ 	.short	0x0000
        /*0034*/ 	.byte	0x00, 0xf5, 0x21, 0x00


	//----- nvinfo : EIATTR_SPARSE_MMA_MASK
	.align		4
.L_120:
        /*0038*/ 	.byte	0x03, 0x50
        /*003a*/ 	.short	0x0000


	//----- nvinfo : EIATTR_MAXREG_COUNT
	.align		4
        /*003c*/ 	.byte	0x03, 0x1b
        /*003e*/ 	.short	0x00ff


	//----- nvinfo : EIATTR_MERCURY_ISA_VERSION
	.align		4
        /*0040*/ 	.byte	0x03, 0x5f
        /*0042*/ 	.short	0x0101


	//----- nvinfo : EIATTR_VRC_CTA_INIT_COUNT
	.align		4
        /*0044*/ 	.byte	0x02, 0x4a
	.zero		1
	.zero		1


	//----- nvinfo : EIATTR_EXIT_INSTR_OFFSETS
	.align		4
        /*0048*/ 	.byte	0x04, 0x1c
        /*004a*/ 	.short	(.L_122 - .L_121)


	//   ....[0]....
.L_121:
        /*004c*/ 	.word	0x00000110


	//----- nvinfo : EIATTR_CBANK_PARAM_SIZE
	.align		4
.L_122:
        /*0050*/ 	.byte	0x03, 0x19
        /*0052*/ 	.short	0x0014


	//----- nvinfo : EIATTR_PARAM_CBANK
	.align		4
        /*0054*/ 	.byte	0x04, 0x0a
        /*0056*/ 	.short	(.L_124 - .L_123)
	.align		4
.L_123:
        /*0058*/ 	.word	index@(.nv.constant0._Z10swapKernelPKfPfi)
        /*005c*/ 	.short	0x0380
        /*005e*/ 	.short	0x0014


	//----- nvinfo : EIATTR_SW_WAR
	.align		4
.L_124:
        /*0060*/ 	.byte	0x04, 0x36
        /*0062*/ 	.short	(.L_126 - .L_125)
.L_125:
        /*0064*/ 	.word	0x00000008
.L_126:


//--------------------- .nv.callgraph             --------------------------
	.section	.nv.callgraph,"",@"SHT_CUDA_CALLGRAPH"
	.align	4
	.sectionentsize	8
	.align		4
        /*0000*/ 	.word	0x00000000
	.align		4
        /*0004*/ 	.word	0xffffffff
	.align		4
        /*0008*/ 	.word	0x00000000
	.align		4
        /*000c*/ 	.word	0xfffffffe
	.align		4
        /*0010*/ 	.word	0x00000000
	.align		4
        /*0014*/ 	.word	0xfffffffd
	.align		4
        /*0018*/ 	.word	0x00000000
	.align		4
        /*001c*/ 	.word	0xfffffffc


//--------------------- .nv.constant3             --------------------------
	.section	.nv.constant3,"a",@progbits
	.align	4
.nv.constant3:
	.type		fo,@object
	.size		fo,(.L_0 - fo)
fo:
	.zero		4
.L_0:


//--------------------- .text._Z12splitDiamondPfS_ --------------------------
	.section	.text._Z12splitDiamondPfS_,"ax",@progbits
	.align	128
        .global         _Z12splitDiamondPfS_
        .type           _Z12splitDiamondPfS_,@function
        .size           _Z12splitDiamondPfS_,(.L_x_69 - _Z12splitDiamondPfS_)
        .other          _Z12splitDiamondPfS_,@"STO_CUDA_ENTRY STV_DEFAULT"
_Z12splitDiamondPfS_:
.text._Z12splitDiamondPfS_:
[----:B------:R-:W-:Y:S01]  /*0000*/  LDC R1, c[0x0][0x37c] ;  /* 0x0000df00ff017b82 */ /* 0x000fe20000000800 */
[----:B------:R-:W0:Y:S07]  /*0010*/  S2R R7, SR_TID.X ;  /* 0x0000000000077919 */ /* 0x000e2e0000002100 */
[----:B------:R-:W0:Y:S01]  /*0020*/  S2UR UR8, SR_CTAID.X ;  /* 0x00000000000879c3 */ /* 0x000e220000002500 */
[----:B------:R-:W1:Y:S07]  /*0030*/  LDCU.64 UR6, c[0x0][0x358] ;  /* 0x00006b00ff0677ac */ /* 0x000e6e0008000a00 */
[----:B------:R-:W0:Y:S08]  /*0040*/  LDC R0, c[0x0][0x360] ;  /* 0x0000d800ff007b82 */ /* 0x000e300000000800 */
[----:B------:R-:W2:Y:S08]  /*0050*/  LDC.64 R4, c[0x0][0x380] ;  /* 0x0000e000ff047b82 */ /* 0x000eb00000000a00 */
[----:B------:R-:W3:Y:S01]  /*0060*/  LDC.64 R2, c[0x0][0x388] ;  /* 0x0000e200ff027b82 */ /* 0x000ee20000000a00 */
[----:B0-----:R-:W-:-:S04]  /*0070*/  IMAD R9, R0, UR8, R7 ;  /* 0x0000000800097c24 */ /* 0x001fc8000f8e0207 */
[----:B--2---:R-:W-:-:S05]  /*0080*/  IMAD.WIDE R4, R9, 0x4, R4 ;  /* 0x0000000409047825 */ /* 0x004fca00078e0204 */
[----:B-1----:R-:W2:Y:S01]  /*0090*/  LDG.E R14, desc[UR6][R4.64] ;  /* 0x00000006040e7981 */ /* 0x002ea2000c1e1900 */
[----:B---3--:R-:W-:-:S05]  /*00a0*/  IMAD.WIDE R2, R9, 0x4, R2 ;  /* 0x0000000409027825 */ /* 0x008fca00078e0202 */
[----:B------:R-:W3:Y:S01]  /*00b0*/  LDG.E R15, desc[UR6][R2.64] ;  /* 0x00000006020f7981 */ /* 0x000ee2000c1e1900 */
[----:B------:R-:W0:Y:S01]  /*00c0*/  S2UR UR5, SR_CgaCtaId ;  /* 0x00000000000579c3 */ /* 0x000e220000008800 */
[C---:B------:R-:W-:Y:S02]  /*00d0*/  IMAD.SHL.U32 R8, R7.reuse, 0x40000000, RZ ;  /* 0x4000000007087824 */ /* 0x040fe400078e00ff */
[----:B------:R-:W-:Y:S01]  /*00e0*/  VIADD R6, R0, 0x2 ;  /* 0x0000000200067836 */ /* 0x000fe20000000000 */
[----:B------:R-:W-:Y:S02]  /*00f0*/  SHF.R.U32.HI R9, RZ, 0x1, R7 ;  /* 0x00000001ff097819 */ /* 0x000fe40000011607 */
[----:B------:R-:W-:Y:S02]  /*0100*/  SHF.R.S32.HI R11, RZ, 0x1f, R8 ;  /* 0x0000001fff0b7819 */ /* 0x000fe40000011408 */
[----:B------:R-:W-:Y:S02]  /*0110*/  LOP3.LUT R10, R7, 0x1, RZ, 0xc0, !PT ;  /* 0x00000001070a7812 */ /* 0x000fe400078ec0ff */
[----:B------:R-:W-:-:S02]  /*0120*/  SHF.R.U32.HI R8, RZ, 0x1, R6 ;  /* 0x00000001ff087819 */ /* 0x000fc40000011606 */
[----:B------:R-:W-:Y:S02]  /*0130*/  LOP3.LUT R12, R11, R6, RZ, 0xc0, !PT ;  /* 0x000000060b0c7212 */ /* 0x000fe400078ec0ff */
[-C--:B------:R-:W-:Y:S01]  /*0140*/  IADD3 R13, PT, PT, R8, R10.reuse, -R9 ;  /* 0x0000000a080d7210 */ /* 0x080fe20007ffe809 */
[----:B------:R-:W-:Y:S01]  /*0150*/  UMOV UR4, 0x400 ;  /* 0x0000040000047882 */ /* 0x000fe20000000000 */
[----:B------:R-:W-:Y:S02]  /*0160*/  IADD3 R11, PT, PT, R9, R10, RZ ;  /* 0x0000000a090b7210 */ /* 0x000fe40007ffe0ff */
[----:B------:R-:W-:Y:S01]  /*0170*/  ISETP.GE.U32.AND P0, PT, R0, 0x2, PT ;  /* 0x000000020000780c */ /* 0x000fe20003f06070 */
[C---:B------:R-:W-:Y:S01]  /*0180*/  IMAD.IADD R13, R12.reuse, 0x1, R13 ;  /* 0x000000010c0d7824 */ /* 0x040fe200078e020d */
[----:B------:R-:W-:Y:S01]  /*0190*/  IADD3 R12, PT, PT, R12, R11, R8 ;  /* 0x0000000b0c0c7210 */ /* 0x000fe20007ffe008 */
[----:B0-----:R-:W-:-:S06]  /*01a0*/  ULEA UR4, UR5, UR4, 0x18 ;  /* 0x0000000405047291 */ /* 0x001fcc000f8ec0ff */
[----:B------:R-:W-:Y:S02]  /*01b0*/  LEA R13, R13, UR4, 0x2 ;  /* 0x000000040d0d7c11 */ /* 0x000fe4000f8e10ff */
[----:B------:R-:W-:-:S03]  /*01c0*/  LEA R12, R12, UR4, 0x2 ;  /* 0x000000040c0c7c11 */ /* 0x000fc6000f8e10ff */
[----:B--2---:R0:W-:Y:S04]  /*01d0*/  STS [R13+-0x8], R14 ;  /* 0xfffff80e0d007388 */ /* 0x0041e80000000800 */
[----:B---3--:R0:W-:Y:S01]  /*01e0*/  STS [R12], R15 ;  /* 0x0000000f0c007388 */ /* 0x0081e20000000800 */
[----:B------:R-:W-:Y:S06]  /*01f0*/  BAR.SYNC.DEFER_BLOCKING 0x0 ;  /* 0x0000000000007b1d */ /* 0x000fec0000010000 */
[----:B------:R-:W-:Y:S05]  /*0200*/  @!P0 BRA `(.L_x_0) ;  /* 0x0000000800e08947 */ /* 0x000fea0003800000 */
[C---:B0-----:R-:W-:Y:S01]  /*0210*/  VIMNMX.U32 R13, PT, PT, R8.reuse, 0x2, PT ;  /* 0x00000002080d7848 */ /* 0x041fe20003fe0000 */
[----:B------:R-:W0:Y:S01]  /*0220*/  LDC R16, c[0x3][RZ] ;  /* 0x00c00000ff107b82 */ /* 0x000e220000000800 */
[C---:B------:R-:W-:Y:S02]  /*0230*/  VIADD R12, R8.reuse, 0xfffffffe ;  /* 0xfffffffe080c7836 */ /* 0x040fe40000000000 */
[----:B------:R-:W-:Y:S02]  /*0240*/  IMAD.MOV.U32 R18, RZ, RZ, R8 ;  /* 0x000000ffff127224 */ /* 0x000fe400078e0008 */
[----:B------:R-:W-:-:S05]  /*0250*/  IMAD.IADD R13, R8, 0x1, R13 ;  /* 0x00000001080d7824 */ /* 0x000fca00078e020d */
[----:B------:R-:W-:-:S04]  /*0260*/  LOP3.LUT R13, R13, 0x1, RZ, 0xc0, !PT ;  /* 0x000000010d0d7812 */ /* 0x000fc800078ec0ff */
[----:B------:R-:W-:Y:S02]  /*0270*/  ISETP.NE.U32.AND P0, PT, R13, 0x1, PT ;  /* 0x000000010d00780c */ /* 0x000fe40003f05070 */
[----:B------:R-:W-:-:S04]  /*0280*/  IADD3 R13, PT, PT, R7, 0x1, RZ ;  /* 0x00000001070d7810 */ /* 0x000fc80007ffe0ff */
[----:B------:R-:W-:Y:S01]  /*0290*/  IADD3 R15, PT, PT, -R13, R6, RZ ;  /* 0x000000060d0f7210 */ /* 0x000fe20007ffe1ff */
[----:B0-----:R-:W-:-:S04]  /*02a0*/  FADD R14, R16, R16 ;  /* 0x00000010100e7221 */ /* 0x001fc80000000000 */
[----:B------:R-:W-:Y:S02]  /*02b0*/  FADD R14, -R14, 1 ;  /* 0x3f8000000e0e7421 */ /* 0x000fe40000000100 */
[----:B------:R-:W-:Y:S05]  /*02c0*/  @!P0 BRA `(.L_x_1) ;  /* 0x00000004000c8947 */ /* 0x000fea0003800000 */
[C---:B------:R-:W-:Y:S01]  /*02d0*/  VIADD R18, R8.reuse, 0xffffffff ;  /* 0xffffffff08127836 */ /* 0x040fe20000000000 */
[----:B------:R-:W-:Y:S01]  /*02e0*/  UISETP.NE.AND UP0, UPT, UR8, URZ, UPT ;  /* 0x000000ff0800728c */ /* 0x000fe2000bf05270 */
[----:B------:R-:W-:Y:S01]  /*02f0*/  LOP3.LUT R17, R8, 0x1, RZ, 0xc0, !PT ;  /* 0x0000000108117812 */ /* 0x000fe200078ec0ff */
[----:B------:R-:W-:Y:S02]  /*0300*/  BSSY.RECONVERGENT B0, `(.L_x_2) ;  /* 0x000003e000007945 */ /* 0x000fe40003800200 */
[----:B------:R-:W-:Y:S02]  /*0310*/  LOP3.LUT R19, R18, 0x1, RZ, 0xc0, !PT ;  /* 0x0000000112137812 */ /* 0x000fe400078ec0ff */
[----:B------:R-:W-:Y:S02]  /*0320*/  ISETP.NE.U32.AND P0, PT, R17, 0x1, PT ;  /* 0x000000011100780c */ /* 0x000fe40003f05070 */
[----:B------:R-:W-:Y:S02]  /*0330*/  ISETP.NE.U32.AND P1, PT, R19, 0x1, PT ;  /* 0x000000011300780c */ /* 0x000fe40003f25070 */
[----:B------:R-:W-:-:S02]  /*0340*/  SEL R20, R6, RZ, !P0 ;  /* 0x000000ff06147207 */ /* 0x000fc40004000000 */
[----:B------:R-:W-:Y:S01]  /*0350*/  SEL R22, R6, RZ, !P1 ;  /* 0x000000ff06167207 */ /* 0x000fe20004800000 */
[----:B------:R-:W-:Y:S08]  /*0360*/  BRA.U !UP0, `(.L_x_3) ;  /* 0x00000001083c7547 */ /* 0x000ff0000b800000 */
[----:B------:R-:W-:-:S04]  /*0370*/  ISETP.GT.AND P0, PT, R8, R15, PT ;  /* 0x0000000f0800720c */ /* 0x000fc80003f04270 */
[----:B------:R-:W-:-:S13]  /*0380*/  ISETP.LT.U32.OR P0, PT, R13, R18, P0 ;  /* 0x000000120d00720c */ /* 0x000fda0000701470 */
[----:B------:R-:W-:Y:S05]  /*0390*/  @P0 BRA `(.L_x_4) ;  /* 0x0000000000d00947 */ /* 0x000fea0003800000 */
[----:B------:R-:W-:Y:S01]  /*03a0*/  IMAD.IADD R22, R22, 0x1, R7 ;  /* 0x0000000116167824 */ /* 0x000fe200078e0207 */
[----:B------:R-:W-:-:S04]  /*03b0*/  IADD3 R21, PT, PT, R20, R7, RZ ;  /* 0x0000000714157210 */ /* 0x000fc80007ffe0ff */
[----:B------:R-:W-:-:S05]  /*03c0*/  LEA R22, R22, UR4, 0x2 ;  /* 0x0000000416167c11 */ /* 0x000fca000f8e10ff */
[----:B------:R-:W-:Y:S04]  /*03d0*/  LDS R17, [R22] ;  /* 0x0000000016117984 */ /* 0x000fe80000000800 */
[----:B------:R-:W0:Y:S04]  /*03e0*/  LDS R24, [R22+0x8] ;  /* 0x0000080016187984 */ /* 0x000e280000000800 */
[----:B------:R-:W1:Y:S01]  /*03f0*/  LDS R19, [R22+0x4] ;  /* 0x0000040016137984 */ /* 0x000e620000000800 */
[----:B0-----:R-:W-:Y:S01]  /*0400*/  FADD R17, R17, R24 ;  /* 0x0000001811117221 */ /* 0x001fe20000000000 */
[----:B------:R-:W-:Y:S01]  /*0410*/  LEA R24, R21, UR4, 0x2 ;  /* 0x0000000415187c11 */ /* 0x000fe2000f8e10ff */
[----:B-1----:R-:W-:-:S04]  /*0420*/  FMUL R20, R14, R19 ;  /* 0x000000130e147220 */ /* 0x002fc80000400000 */
[----:B------:R-:W-:-:S05]  /*0430*/  FFMA R17, R17, R16, R20 ;  /* 0x0000001011117223 */ /* 0x000fca0000000014 */
[----:B------:R0:W-:Y:S01]  /*0440*/  STS [R24+0x4], R17 ;  /* 0x0000041118007388 */ /* 0x0001e20000000800 */
[----:B------:R-:W-:Y:S05]  /*0450*/  BRA `(.L_x_4) ;  /* 0x0000000000a07947 */ /* 0x000fea0003800000 */
.L_x_3:
[----:B------:R-:W-:-:S04]  /*0460*/  ISETP.GT.AND P0, PT, R8, R15, PT ;  /* 0x0000000f0800720c */ /* 0x000fc80003f04270 */
[----:B------:R-:W-:-:S13]  /*0470*/  ISETP.LT.U32.OR P0, PT, R13, R18, P0 ;  /* 0x000000120d00720c */ /* 0x000fda0000701470 */
[----:B------:R-:W-:Y:S05]  /*0480*/  @P0 BRA `(.L_x_4) ;  /* 0x0000000000940947 */ /* 0x000fea0003800000 */
[----:B------:R-:W-:-:S13]  /*0490*/  ISETP.NE.AND P0, PT, R7, R12, PT ;  /* 0x0000000c0700720c */ /* 0x000fda0003f05270 */
[----:B------:R-:W-:Y:S05]  /*04a0*/  @!P0 BRA `(.L_x_5) ;  /* 0x0000000000648947 */ /* 0x000fea0003800000 */
[----:B------:R-:W-:-:S13]  /*04b0*/  ISETP.NE.AND P0, PT, R13, R8, PT ;  /* 0x000000080d00720c */ /* 0x000fda0003f05270 */
[----:B------:R-:W-:Y:S05]  /*04c0*/  @!P0 BRA `(.L_x_6) ;  /* 0x0000000000308947 */ /* 0x000fea0003800000 */
        /* <DEDUP_REMOVED lines=12> */
.L_x_6:
[----:B------:R-:W-:Y:S01]  /*0590*/  IMAD.IADD R22, R22, 0x1, R7 ;  /* 0x0000000116167824 */ /* 0x000fe200078e0207 */
[----:B------:R-:W-:-:S04]  /*05a0*/  IADD3 R21, PT, PT, R20, R7, RZ ;  /* 0x0000000714157210 */ /* 0x000fc80007ffe0ff */
[----:B------:R-:W-:Y:S02]  /*05b0*/  LEA R22, R22, UR4, 0x2 ;  /* 0x0000000416167c11 */ /* 0x000fe4000f8e10ff */
[----:B------:R-:W-:-:S03]  /*05c0*/  LEA R24, R21, UR4, 0x2 ;  /* 0x0000000415187c11 */ /* 0x000fc6000f8e10ff */
[----:B------:R-:W0:Y:S04]  /*05d0*/  LDS R17, [R22+0x8] ;  /* 0x0000080016117984 */ /* 0x000e280000000800 */
[----:B------:R-:W1:Y:S01]  /*05e0*/  LDS R19, [R22+0x4] ;  /* 0x0000040016137984 */ /* 0x000e620000000800 */
[----:B0-----:R-:W-:Y:S01]  /*05f0*/  FADD R17, R17, R17 ;  /* 0x0000001111117221 */ /* 0x001fe20000000000 */
[----:B-1----:R-:W-:-:S04]  /*0600*/  FMUL R20, R14, R19 ;  /* 0x000000130e147220 */ /* 0x002fc80000400000 */
[----:B------:R-:W-:-:S05]  /*0610*/  FFMA R17, R17, R16, R20 ;  /* 0x0000001011117223 */ /* 0x000fca0000000014 */
[----:B------:R3:W-:Y:S01]  /*0620*/  STS [R24+0x4], R17 ;  /* 0x0000041118007388 */ /* 0x0007e20000000800 */
[----:B------:R-:W-:Y:S05]  /*0630*/  BRA `(.L_x_4) ;  /* 0x0000000000287947 */ /* 0x000fea0003800000 */
.L_x_5:
[----:B------:R-:W-:Y:S01]  /*0640*/  IMAD.IADD R22, R22, 0x1, R7 ;  /* 0x0000000116167824 */ /* 0x000fe200078e0207 */
[----:B------:R-:W-:-:S04]  /*0650*/  IADD3 R21, PT, PT, R20, R7, RZ ;  /* 0x0000000714157210 */ /* 0x000fc80007ffe0ff */
[----:B------:R-:W-:Y:S02]  /*0660*/  LEA R22, R22, UR4, 0x2 ;  /* 0x0000000416167c11 */ /* 0x000fe4000f8e10ff */
[----:B------:R-:W-:-:S03]  /*0670*/  LEA R24, R21, UR4, 0x2 ;  /* 0x0000000415187c11 */ /* 0x000fc6000f8e10ff */
[----:B------:R-:W0:Y:S04]  /*0680*/  LDS R17, [R22] ;  /* 0x0000000016117984 */ /* 0x000e280000000800 */
[----:B------:R-:W1:Y:S01]  /*0690*/  LDS R19, [R22+0x4] ;  /* 0x0000040016137984 */ /* 0x000e620000000800 */
[----:B0-----:R-:W-:Y:S01]  /*06a0*/  FADD R17, R17, R17 ;  /* 0x0000001111117221 */ /* 0x001fe20000000000 */
[----:B-1----:R-:W-:-:S04]  /*06b0*/  FMUL R20, R14, R19 ;  /* 0x000000130e147220 */ /* 0x002fc80000400000 */
[----:B------:R-:W-:-:S05]  /*06c0*/  FFMA R17, R17, R16, R20 ;  /* 0x0000001011117223 */ /* 0x000fca0000000014 */
[----:B------:R1:W-:Y:S02]  /*06d0*/  STS [R24+0x4], R17 ;  /* 0x0000041118007388 */ /* 0x0003e40000000800 */
.L_x_4:
[----:B------:R-:W-:Y:S05]  /*06e0*/  BSYNC.RECONVERGENT B0 ;  /* 0x0000000000007941 */ /* 0x000fea0003800200 */
.L_x_2:
[----:B------:R-:W-:Y:S06]  /*06f0*/  BAR.SYNC.DEFER_BLOCKING 0x0 ;  /* 0x0000000000007b1d */ /* 0x000fec0000010000 */
.L_x_1:
[----:B------:R-:W-:-:S13]  /*0700*/  ISETP.GE.U32.AND P0, PT, R0, 0x4, PT ;  /* 0x000000040000780c */ /* 0x000fda0003f06070 */
[----:B------:R-:W-:Y:S05]  /*0710*/  @!P0 BRA `(.L_x_0) ;  /* 0x00000004009c8947 */ /* 0x000fea0003800000 */
[----:B------:R-:W-:Y:S01]  /*0720*/  LOP3.LUT R16, R18, 0x1, RZ, 0xc0, !PT ;  /* 0x0000000112107812 */ /* 0x000fe200078ec0ff */
[----:B------:R-:W4:Y:S03]  /*0730*/  LDCU UR5, c[0x3][URZ] ;  /* 0x00c00000ff0577ac */ /* 0x000f260008000800 */
[----:B------:R-:W-:Y:S01]  /*0740*/  ISETP.NE.U32.AND P0, PT, R16, 0x1, PT ;  /* 0x000000011000780c */ /* 0x000fe20003f05070 */
[----:B------:R-:W-:-:S03]  /*0750*/  UISETP.NE.AND UP0, UPT, UR8, URZ, UPT ;  /* 0x000000ff0800728c */ /* 0x000fc6000bf05270 */
[C---:B------:R-:W-:Y:S02]  /*0760*/  SEL R16, R6.reuse, RZ, !P0 ;  /* 0x000000ff06107207 */ /* 0x040fe40004000000 */
[----:B------:R-:W-:-:S03]  /*0770*/  SEL R20, R6, RZ, P0 ;  /* 0x000000ff06147207 */ /* 0x000fc60000000000 */
[----:B0123--:R-:W-:Y:S01]  /*0780*/  IMAD.IADD R17, R16, 0x1, R7 ;  /* 0x0000000110117824 */ /* 0x00ffe200078e0207 */
[----:B------:R-:W-:Y:S01]  /*0790*/  IADD3 R20, PT, PT, R20, R7, RZ ;  /* 0x0000000714147210 */ /* 0x000fe20007ffe0ff */
[----:B------:R-:W-:-:S03]  /*07a0*/  VIADD R16, R18, 0x2 ;  /* 0x0000000212107836 */ /* 0x000fc60000000000 */
[----:B------:R-:W-:Y:S02]  /*07b0*/  LEA R17, R17, UR4, 0x2 ;  /* 0x0000000411117c11 */ /* 0x000fe4000f8e10ff */
[----:B----4-:R-:W-:-:S07]  /*07c0*/  LEA R18, R20, UR4, 0x2 ;  /* 0x0000000414127c11 */ /* 0x010fce000f8e10ff */
.L_x_15:
[C---:B------:R-:W-:Y:S01]  /*07d0*/  IADD3 R21, PT, PT, R16.reuse, -0x2, RZ ;  /* 0xfffffffe10157810 */ /* 0x040fe20007ffe0ff */
[----:B------:R-:W-:Y:S01]  /*07e0*/  BSSY.RECONVERGENT B0, `(.L_x_7) ;  /* 0x000002b000007945 */ /* 0x000fe20003800200 */
[----:B------:R-:W-:Y:S01]  /*07f0*/  VIADD R20, R16, 0xfffffffd ;  /* 0xfffffffd10147836 */ /* 0x000fe20000000000 */
[----:B0-234-:R-:W-:Y:S02]  /*0800*/  MOV R19, R16 ;  /* 0x0000001000137202 */ /* 0x01dfe40000000f00 */
[----:B------:R-:W-:Y:S01]  /*0810*/  ISETP.GT.U32.AND P1, PT, R21, 0x3, PT ;  /* 0x000000031500780c */ /* 0x000fe20003f24070 */
[----:B------:R-:W-:Y:S01]  /*0820*/  IMAD.MOV.U32 R16, RZ, RZ, R21 ;  /* 0x000000ffff107224 */ /* 0x000fe200078e0015 */
[----:B-1----:R-:W-:Y:S11]  /*0830*/  BRA.U !UP0, `(.L_x_8) ;  /* 0x00000001082c7547 */ /* 0x002ff6000b800000 */
[----:B------:R-:W-:-:S04]  /*0840*/  ISETP.GT.AND P0, PT, R16, R15, PT ;  /* 0x0000000f1000720c */ /* 0x000fc80003f04270 */
[----:B------:R-:W-:-:S13]  /*0850*/  ISETP.LT.OR P0, PT, R13, R20, P0 ;  /* 0x000000140d00720c */ /* 0x000fda0000701670 */
[----:B------:R-:W-:Y:S05]  /*0860*/  @P0 BRA `(.L_x_9) ;  /* 0x0000000000880947 */ /* 0x000fea0003800000 */
[----:B------:R-:W-:Y:S04]  /*0870*/  LDS R21, [R18] ;  /* 0x0000000012157984 */ /* 0x000fe80000000800 */
[----:B------:R-:W0:Y:S04]  /*0880*/  LDS R22, [R18+0x8] ;  /* 0x0000080012167984 */ /* 0x000e280000000800 */
[----:B------:R-:W1:Y:S01]  /*0890*/  LDS R23, [R18+0x4] ;  /* 0x0000040012177984 */ /* 0x000e620000000800 */
[----:B0-----:R-:W-:Y:S01]  /*08a0*/  FADD R21, R21, R22 ;  /* 0x0000001615157221 */ /* 0x001fe20000000000 */
[----:B-1----:R-:W-:-:S04]  /*08b0*/  FMUL R22, R14, R23 ;  /* 0x000000170e167220 */ /* 0x002fc80000400000 */
[----:B------:R-:W-:-:S05]  /*08c0*/  FFMA R22, R21, UR5, R22 ;  /* 0x0000000515167c23 */ /* 0x000fca0008000016 */
[----:B------:R2:W-:Y:S01]  /*08d0*/  STS [R17+0x4], R22 ;  /* 0x0000041611007388 */ /* 0x0005e20000000800 */
[----:B------:R-:W-:Y:S05]  /*08e0*/  BRA `(.L_x_9) ;  /* 0x0000000000687947 */ /* 0x000fea0003800000 */
.L_x_8:
[----:B------:R-:W-:-:S04]  /*08f0*/  ISETP.GT.AND P0, PT, R16, R15, PT ;  /* 0x0000000f1000720c */ /* 0x000fc80003f04270 */
[----:B------:R-:W-:-:S13]  /*0900*/  ISETP.LT.OR P0, PT, R13, R20, P0 ;  /* 0x000000140d00720c */ /* 0x000fda0000701670 */
[----:B------:R-:W-:Y:S05]  /*0910*/  @P0 BRA `(.L_x_9) ;  /* 0x00000000005c0947 */ /* 0x000fea0003800000 */
[----:B------:R-:W-:-:S13]  /*0920*/  ISETP.NE.AND P0, PT, R7, R12, PT ;  /* 0x0000000c0700720c */ /* 0x000fda0003f05270 */
[----:B------:R-:W0:Y:S01]  /*0930*/  @!P0 LDS R21, [R18] ;  /* 0x0000000012158984 */ /* 0x000e220000000800 */
[----:B------:R-:W1:Y:S03]  /*0940*/  @!P0 LDC R24, c[0x3][RZ] ;  /* 0x00c00000ff188b82 */ /* 0x000e660000000800 */
[----:B------:R-:W2:Y:S01]  /*0950*/  @!P0 LDS R23, [R18+0x4] ;  /* 0x0000040012178984 */ /* 0x000ea20000000800 */
[----:B0-----:R-:W-:Y:S01]  /*0960*/  @!P0 FADD R21, R21, R21 ;  /* 0x0000001515158221 */ /* 0x001fe20000000000 */
[----:B--2---:R-:W-:-:S04]  /*0970*/  @!P0 FMUL R22, R14, R23 ;  /* 0x000000170e168220 */ /* 0x004fc80000400000 */
[----:B-1----:R-:W-:-:S05]  /*0980*/  @!P0 FFMA R22, R21, R24, R22 ;  /* 0x0000001815168223 */ /* 0x002fca0000000016 */
[----:B------:R0:W-:Y:S01]  /*0990*/  @!P0 STS [R17+0x4], R22 ;  /* 0x0000041611008388 */ /* 0x0001e20000000800 */
[----:B------:R-:W-:Y:S05]  /*09a0*/  @!P0 BRA `(.L_x_9) ;  /* 0x0000000000388947 */ /* 0x000fea0003800000 */
[----:B------:R-:W-:-:S13]  /*09b0*/  ISETP.NE.AND P0, PT, R13, R8, PT ;  /* 0x000000080d00720c */ /* 0x000fda0003f05270 */
[----:B------:R-:W1:Y:S04]  /*09c0*/  @!P0 LDS R21, [R18+0x8] ;  /* 0x0000080012158984 */ /* 0x000e680000000800 */
[----:B------:R-:W0:Y:S01]  /*09d0*/  @!P0 LDS R23, [R18+0x4] ;  /* 0x0000040012178984 */ /* 0x000e220000000800 */
[----:B-1----:R-:W-:Y:S01]  /*09e0*/  @!P0 FADD R21, R21, R21 ;  /* 0x0000001515158221 */ /* 0x002fe20000000000 */
[----:B0-----:R-:W-:-:S04]  /*09f0*/  @!P0 FMUL R22, R14, R23 ;  /* 0x000000170e168220 */ /* 0x001fc80000400000 */
[----:B------:R-:W-:-:S05]  /*0a00*/  @!P0 FFMA R22, R21, UR5, R22 ;  /* 0x0000000515168c23 */ /* 0x000fca0008000016 */
[----:B------:R-:W-:Y:S04]  /*0a10*/  @!P0 STS [R17+0x4], R22 ;  /* 0x0000041611008388 */ /* 0x000fe80000000800 */
[----:B------:R-:W-:Y:S04]  /*0a20*/  @P0 LDS R21, [R18] ;  /* 0x0000000012150984 */ /* 0x000fe80000000800 */
[----:B------:R-:W0:Y:S04]  /*0a30*/  @P0 LDS R24, [R18+0x8] ;  /* 0x0000080012180984 */ /* 0x000e280000000800 */
[----:B------:R-:W1:Y:S01]  /*0a40*/  @P0 LDS R23, [R18+0x4] ;  /* 0x0000040012170984 */ /* 0x000e620000000800 */
[----:B0-----:R-:W-:Y:S01]  /*0a50*/  @P0 FADD R21, R21, R24 ;  /* 0x0000001815150221 */ /* 0x001fe20000000000 */
[----:B-1----:R-:W-:-:S04]  /*0a60*/  @P0 FMUL R24, R14, R23 ;  /* 0x000000170e180220 */ /* 0x002fc80000400000 */
[----:B------:R-:W-:-:S05]  /*0a70*/  @P0 FFMA R24, R21, UR5, R24 ;  /* 0x0000000515180c23 */ /* 0x000fca0008000018 */
[----:B------:R1:W-:Y:S02]  /*0a80*/  @P0 STS [R17+0x4], R24 ;  /* 0x0000041811000388 */ /* 0x0003e40000000800 */
.L_x_9:
[----:B------:R-:W-:Y:S05]  /*0a90*/  BSYNC.RECONVERGENT B0 ;  /* 0x0000000000007941 */ /* 0x000fea0003800200 */
.L_x_7:
[----:B------:R-:W-:Y:S01]  /*0aa0*/  BAR.SYNC.DEFER_BLOCKING 0x0 ;  /* 0x0000000000007b1d */ /* 0x000fe20000010000 */
[----:B------:R-:W-:Y:S01]  /*0ab0*/  UISETP.NE.AND UP0, UPT, UR8, URZ, UPT ;  /* 0x000000ff0800728c */ /* 0x000fe2000bf05270 */
[----:B0-2---:R-:W-:-:S04]  /*0ac0*/  IADD3 R22, PT, PT, R19, -0x4, RZ ;  /* 0xfffffffc13167810 */ /* 0x005fc80007ffe0ff */
[----:B------:R-:W-:Y:S04]  /*0ad0*/  BSSY.RECONVERGENT B0, `(.L_x_10) ;  /* 0x0000029000007945 */ /* 0x000fe80003800200 */
[----:B------:R-:W-:Y:S05]  /*0ae0*/  BRA.U !UP0, `(.L_x_11) ;  /* 0x00000001082c7547 */ /* 0x000fea000b800000 */
[----:B------:R-:W-:-:S04]  /*0af0*/  ISETP.GT.AND P0, PT, R20, R15, PT ;  /* 0x0000000f1400720c */ /* 0x000fc80003f04270 */
[----:B------:R-:W-:-:S13]  /*0b00*/  ISETP.LT.OR P0, PT, R13, R22, P0 ;  /* 0x000000160d00720c */ /* 0x000fda0000701670 */
[----:B------:R-:W-:Y:S05]  /*0b10*/  @P0 BRA `(.L_x_12) ;  /* 0x0000000000900947 */ /* 0x000fea0003800000 */
[----:B------:R-:W-:Y:S04]  /*0b20*/  LDS R19, [R17] ;  /* 0x0000000011137984 */ /* 0x000fe80000000800 */
[----:B------:R-:W0:Y:S04]  /*0b30*/  LDS R20, [R17+0x8] ;  /* 0x0000080011147984 */ /* 0x000e280000000800 */
[----:B------:R-:W2:Y:S01]  /*0b40*/  LDS R21, [R17+0x4] ;  /* 0x0000040011157984 */ /* 0x000ea20000000800 */
[----:B0-----:R-:W-:Y:S01]  /*0b50*/  FADD R19, R19, R20 ;  /* 0x0000001413137221 */ /* 0x001fe20000000000 */
[----:B--2---:R-:W-:-:S04]  /*0b60*/  FMUL R20, R14, R21 ;  /* 0x000000150e147220 */ /* 0x004fc80000400000 */
[----:B------:R-:W-:-:S05]  /*0b70*/  FFMA R19, R19, UR5, R20 ;  /* 0x0000000513137c23 */ /* 0x000fca0008000014 */
[----:B------:R4:W-:Y:S01]  /*0b80*/  STS [R18+0x4], R19 ;  /* 0x0000041312007388 */ /* 0x0009e20000000800 */
[----:B------:R-:W-:Y:S05]  /*0b90*/  BRA `(.L_x_12) ;  /* 0x0000000000707947 */ /* 0x000fea0003800000 */
.L_x_11:
[----:B------:R-:W-:-:S04]  /*0ba0*/  ISETP.GT.AND P0, PT, R20, R15, PT ;  /* 0x0000000f1400720c */ /* 0x000fc80003f04270 */
[----:B------:R-:W-:-:S13]  /*0bb0*/  ISETP.LT.OR P0, PT, R13, R22, P0 ;  /* 0x000000160d00720c */ /* 0x000fda0000701670 */
[----:B------:R-:W-:Y:S05]  /*0bc0*/  @P0 BRA `(.L_x_12) ;  /* 0x0000000000640947 */ /* 0x000fea0003800000 */
[----:B------:R-:W-:-:S13]  /*0bd0*/  ISETP.NE.AND P0, PT, R7, R12, PT ;  /* 0x0000000c0700720c */ /* 0x000fda0003f05270 */
[----:B------:R-:W-:Y:S05]  /*0be0*/  @!P0 BRA `(.L_x_13) ;  /* 0x0000000000448947 */ /* 0x000fea0003800000 */
[----:B------:R-:W-:-:S13]  /*0bf0*/  ISETP.NE.AND P0, PT, R13, R8, PT ;  /* 0x000000080d00720c */ /* 0x000fda0003f05270 */
[----:B------:R-:W-:Y:S05]  /*0c00*/  @!P0 BRA `(.L_x_14) ;  /* 0x0000000000208947 */ /* 0x000fea0003800000 */
        /* <DEDUP_REMOVED lines=8> */
.L_x_14:
[----:B------:R-:W0:Y:S04]  /*0c90*/  LDS R19, [R17+0x8] ;  /* 0x0000080011137984 */ /* 0x000e280000000800 */
[----:B------:R-:W2:Y:S01]  /*0ca0*/  LDS R21, [R17+0x4] ;  /* 0x0000040011157984 */ /* 0x000ea20000000800 */
[----:B0-----:R-:W-:Y:S01]  /*0cb0*/  FADD R19, R19, R19 ;  /* 0x0000001313137221 */ /* 0x001fe20000000000 */
[----:B--2---:R-:W-:-:S04]  /*0cc0*/  FMUL R20, R14, R21 ;  /* 0x000000150e147220 */ /* 0x004fc80000400000 */
[----:B------:R-:W-:-:S05]  /*0cd0*/  FFMA R19, R19, UR5, R20 ;  /* 0x0000000513137c23 */ /* 0x000fca0008000014 */
[----:B------:R2:W-:Y:S01]  /*0ce0*/  STS [R18+0x4], R19 ;  /* 0x0000041312007388 */ /* 0x0005e20000000800 */
[----:B------:R-:W-:Y:S05]  /*0cf0*/  BRA `(.L_x_12) ;  /* 0x0000000000187947 */ /* 0x000fea0003800000 */
.L_x_13:
[----:B------:R-:W0:Y:S04]  /*0d00*/  LDS R19, [R17] ;  /* 0x0000000011137984 */ /* 0x000e280000000800 */
[----:B------:R-:W2:Y:S01]  /*0d10*/  LDS R21, [R17+0x4] ;  /* 0x0000040011157984 */ /* 0x000ea20000000800 */
[----:B0-----:R-:W-:Y:S01]  /*0d20*/  FADD R19, R19, R19 ;  /* 0x0000001313137221 */ /* 0x001fe20000000000 */
[----:B--2---:R-:W-:-:S04]  /*0d30*/  FMUL R20, R14, R21 ;  /* 0x000000150e147220 */ /* 0x004fc80000400000 */
[----:B------:R-:W-:-:S05]  /*0d40*/  FFMA R19, R19, UR5, R20 ;  /* 0x0000000513137c23 */ /* 0x000fca0008000014 */
[----:B------:R3:W-:Y:S02]  /*0d50*/  STS [R18+0x4], R19 ;  /* 0x0000041312007388 */ /* 0x0007e40000000800 */
.L_x_12:
[----:B------:R-:W-:Y:S05]  /*0d60*/  BSYNC.RECONVERGENT B0 ;  /* 0x0000000000007941 */ /* 0x000fea0003800200 */
.L_x_10:
[----:B------:R-:W-:Y:S06]  /*0d70*/  BAR.SYNC.DEFER_BLOCKING 0x0 ;  /* 0x0000000000007b1d */ /* 0x000fec0000010000 */
[----:B------:R-:W-:Y:S05]  /*0d80*/  @P1 BRA `(.L_x_15) ;  /* 0xfffffff800901947 */ /* 0x000fea000383ffff */
.L_x_0:
[C---:B0-----:R-:W-:Y:S02]  /*0d90*/  LEA R13, R7.reuse, UR4, 0x2 ;  /* 0x00000004070d7c11 */ /* 0x041fe4000f8e10ff */
[C---:B------:R-:W-:Y:S02]  /*0da0*/  ISETP.GE.U32.AND P1, PT, R0.reuse, 0x4, PT ;  /* 0x000000040000780c */ /* 0x040fe40003f26070 */
[----:B------:R-:W-:Y:S01]  /*0db0*/  LOP3.LUT P0, RZ, R7, 0x2, RZ, 0xc0, !PT ;  /* 0x0000000207ff7812 */ /* 0x000fe2000780c0ff */
[----:B------:R-:W0:Y:S01]  /*0dc0*/  LDS R12, [R13+0x4] ;  /* 0x000004000d0c7984 */ /* 0x000e220000000800 */
[----:B------:R-:W-:Y:S02]  /*0dd0*/  IADD3 R9, PT, PT, -R9, R0, R10 ;  /* 0x0000000009097210 */ /* 0x000fe40007ffe10a */
[----:B------:R-:W-:Y:S01]  /*0de0*/  SEL R14, R0, RZ, P0 ;  /* 0x000000ff000e7207 */ /* 0x000fe20000000000 */
[----:B------:R-:W-:Y:S03]  /*0df0*/  BAR.SYNC.DEFER_BLOCKING 0x0 ;  /* 0x0000000000007b1d */ /* 0x000fe60000010000 */
[----:B------:R-:W-:Y:S01]  /*0e00*/  IADD3 R9, PT, PT, R14, R9, RZ ;  /* 0x000000090e097210 */ /* 0x000fe20007ffe0ff */
[----:B------:R-:W-:-:S02]  /*0e10*/  IMAD.IADD R11, R11, 0x1, R14 ;  /* 0x000000010b0b7824 */ /* 0x000fc400078e020e */
[----:B0-----:R0:W-:Y:S02]  /*0e20*/  STS [R13], R12 ;  /* 0x0000000c0d007388 */ /* 0x0011e40000000800 */
[----:B------:R-:W-:Y:S06]  /*0e30*/  BAR.SYNC.DEFER_BLOCKING 0x0 ;  /* 0x0000000000007b1d */ /* 0x000fec0000010000 */
[----:B------:R-:W-:Y:S05]  /*0e40*/  @!P1 BRA `(.L_x_16) ;  /* 0x0000000800bc9947 */ /* 0x000fea0003800000 */
[----:B------:R-:W0:Y:S01]  /*0e50*/  LDC R10, c[0x3][RZ] ;  /* 0x00c00000ff0a7b82 */ /* 0x000e220000000800 */
[----:B------:R-:W-:Y:S01]  /*0e60*/  ISETP.NE.AND P0, PT, R8, 0x3, PT ;  /* 0x000000030800780c */ /* 0x000fe20003f05270 */
[----:B------:R-:W-:Y:S02]  /*0e70*/  IMAD.MOV.U32 R15, RZ, RZ, 0x1 ;  /* 0x00000001ff0f7424 */ /* 0x000fe400078e00ff */
[----:B0-----:R-:W-:Y:S01]  /*0e80*/  FADD R12, R10, R10 ;  /* 0x0000000a0a0c7221 */ /* 0x001fe20000000000 */
[C---:B------:R-:W-:Y:S01]  /*0e90*/  VIADD R10, R8.reuse, 0xffffffff ;  /* 0xffffffff080a7836 */ /* 0x040fe20000000000 */
[----:B------:R-:W-:Y:S02]  /*0ea0*/  IADD3 R8, PT, PT, R8, -0x2, RZ ;  /* 0xfffffffe08087810 */ /* 0x000fe40007ffe0ff */
[----:B------:R-:W-:-:S06]  /*0eb0*/  FADD R12, -R12, 1 ;  /* 0x3f8000000c0c7421 */ /* 0x000fcc0000000100 */
[----:B------:R-:W-:Y:S05]  /*0ec0*/  @!P0 BRA `(.L_x_17) ;  /* 0x0000000400988947 */ /* 0x000fea0003800000 */
[----:B------:R-:W-:Y:S01]  /*0ed0*/  SHF.R.U32.HI R16, RZ, 0x1, R6 ;  /* 0x00000001ff107819 */ /* 0x000fe20000011606 */
[----:B------:R-:W-:Y:S01]  /*0ee0*/  HFMA2 R15, -RZ, RZ, 0, 1.1920928955078125e-07 ;  /* 0x00000002ff0f7431 */ /* 0x000fe200000001ff */
[C---:B------:R-:W-:Y:S01]  /*0ef0*/  LEA R6, R0.reuse, R13, 0x2 ;  /* 0x0000000d00067211 */ /* 0x040fe200078e10ff */
[----:B------:R-:W-:Y:S01]  /*0f00*/  VIADD R14, R0, 0xfffffffe ;  /* 0xfffffffe000e7836 */ /* 0x000fe20000000000 */
[----:B------:R-:W-:Y:S01]  /*0f10*/  LOP3.LUT R16, R16, 0x7ffffffe, RZ, 0xc0, !PT ;  /* 0x7ffffffe10107812 */ /* 0x000fe200078ec0ff */
[----:B------:R-:W0:Y:S04]  /*0f20*/  LDCU UR5, c[0x3][URZ] ;  /* 0x00c00000ff0577ac */ /* 0x000e280008000800 */
[----:B------:R-:W-:Y:S01]  /*0f30*/  IMAD.MOV R16, RZ, RZ, -R16 ;  /* 0x000000ffff107224 */ /* 0x000fe200078e0a10 */
[----:B------:R-:W-:-:S11]  /*0f40*/  UISETP.NE.AND UP0, UPT, UR8, URZ, UPT ;  /* 0x000000ff0800728c */ /* 0x000fd6000bf05270 */
.L_x_26:
[----:B------:R-:W-:Y:S01]  /*0f50*/  IADD3 R16, PT, PT, R16, 0x2, RZ ;  /* 0x0000000210107810 */ /* 0x000fe20007ffe0ff */
[----:B------:R-:W-:Y:S01]  /*0f60*/  BSSY.RECONVERGENT B0, `(.L_x_18) ;  /* 0x000002b000007945 */ /* 0x000fe20003800200 */
[----:B0-234-:R-:W-:Y:S02]  /*0f70*/  VIADD R18, R15, 0xffffffff ;  /* 0xffffffff0f127836 */ /* 0x01dfe40000000000 */
[----:B------:R-:W-:Y:S01]  /*0f80*/  ISETP.NE.AND P1, PT, R16, -0x2, PT ;  /* 0xfffffffe1000780c */ /* 0x000fe20003f25270 */
[----:B------:R-:W-:-:S12]  /*0f90*/  BRA.U !UP0, `(.L_x_19) ;  /* 0x0000000108307547 */ /* 0x000fd8000b800000 */
[----:B------:R-:W-:Y:S02]  /*0fa0*/  ISETP.GE.U32.AND P0, PT, R7, R18, PT ;  /* 0x000000120700720c */ /* 0x000fe40003f06070 */
[----:B------:R-:W-:-:S04]  /*0fb0*/  IADD3 R20, PT, PT, R14, 0x1, RZ ;  /* 0x000000010e147810 */ /* 0x000fc80007ffe0ff */
[----:B------:R-:W-:-:S13]  /*0fc0*/  ISETP.GE.U32.OR P0, PT, R7, R20, !P0 ;  /* 0x000000140700720c */ /* 0x000fda0004706470 */
[----:B------:R-:W-:Y:S05]  /*0fd0*/  @P0 BRA `(.L_x_20) ;  /* 0x00000000008c0947 */ /* 0x000fea0003800000 */
[----:B-1----:R-:W-:Y:S04]  /*0fe0*/  LDS R17, [R13+-0x4] ;  /* 0xfffffc000d117984 */ /* 0x002fe80000000800 */
[----:B------:R-:W1:Y:S04]  /*0ff0*/  LDS R20, [R13+0x4] ;  /* 0x000004000d147984 */ /* 0x000e680000000800 */
[----:B------:R-:W2:Y:S01]  /*1000*/  LDS R19, [R13] ;  /* 0x000000000d137984 */ /* 0x000ea20000000800 */
[----:B-1----:R-:W-:Y:S01]  /*1010*/  FADD R17, R17, R20 ;  /* 0x0000001411117221 */ /* 0x002fe20000000000 */
[----:B--2---:R-:W-:-:S04]  /*1020*/  FMUL R20, R12, R19 ;  /* 0x000000130c147220 */ /* 0x004fc80000400000 */
[----:B0-----:R-:W-:-:S05]  /*1030*/  FFMA R17, R17, UR5, R20 ;  /* 0x0000000511117c23 */ /* 0x001fca0008000014 */
[----:B------:R4:W-:Y:S01]  /*1040*/  STS [R6], R17 ;  /* 0x0000001106007388 */ /* 0x0009e20000000800 */
[----:B------:R-:W-:Y:S05]  /*1050*/  BRA `(.L_x_20) ;  /* 0x00000000006c7947 */ /* 0x000fea0003800000 */
.L_x_19:
[----:B------:R-:W-:Y:S01]  /*1060*/  VIADD R20, R14, 0x1 ;  /* 0x000000010e147836 */ /* 0x000fe20000000000 */
[----:B------:R-:W-:-:S04]  /*1070*/  ISETP.GE.U32.AND P0, PT, R7, R18, PT ;  /* 0x000000120700720c */ /* 0x000fc80003f06070 */
[----:B------:R-:W-:-:S13]  /*1080*/  ISETP.GE.U32.OR P0, PT, R7, R20, !P0 ;  /* 0x000000140700720c */ /* 0x000fda0004706470 */
[----:B------:R-:W-:Y:S05]  /*1090*/  @P0 BRA `(.L_x_20) ;  /* 0x00000000005c0947 */ /* 0x000fea0003800000 */
[----:B------:R-:W-:-:S13]  /*10a0*/  ISETP.NE.AND P0, PT, R7, R8, PT ;  /* 0x000000080700720c */ /* 0x000fda0003f05270 */
[----:B-1----:R-:W1:Y:S01]  /*10b0*/  @!P0 LDS R17, [R13+-0x4] ;  /* 0xfffffc000d118984 */ /* 0x002e620000000800 */
[----:B------:R-:W2:Y:S03]  /*10c0*/  @!P0 LDC R21, c[0x3][RZ] ;  /* 0x00c00000ff158b82 */ /* 0x000ea60000000800 */
[----:B------:R-:W3:Y:S01]  /*10d0*/  @!P0 LDS R19, [R13] ;  /* 0x000000000d138984 */ /* 0x000ee20000000800 */
[----:B-1----:R-:W-:Y:S01]  /*10e0*/  @!P0 FADD R17, R17, R17 ;  /* 0x0000001111118221 */ /* 0x002fe20000000000 */
[----:B---3--:R-:W-:-:S04]  /*10f0*/  @!P0 FMUL R20, R12, R19 ;  /* 0x000000130c148220 */ /* 0x008fc80000400000 */
[----:B--2---:R-:W-:-:S05]  /*1100*/  @!P0 FFMA R17, R17, R21, R20 ;  /* 0x0000001511118223 */ /* 0x004fca0000000014 */
[----:B------:R2:W-:Y:S01]  /*1110*/  @!P0 STS [R6], R17 ;  /* 0x0000001106008388 */ /* 0x0005e20000000800 */
[----:B------:R-:W-:Y:S05]  /*1120*/  @!P0 BRA `(.L_x_20) ;  /* 0x0000000000388947 */ /* 0x000fea0003800000 */
[----:B------:R-:W-:-:S13]  /*1130*/  ISETP.NE.AND P0, PT, R7, R10, PT ;  /* 0x0000000a0700720c */ /* 0x000fda0003f05270 */
[----:B--2---:R-:W1:Y:S04]  /*1140*/  @!P0 LDS R17, [R13+0x4] ;  /* 0x000004000d118984 */ /* 0x004e680000000800 */
[----:B------:R-:W2:Y:S01]  /*1150*/  @!P0 LDS R19, [R13] ;  /* 0x000000000d138984 */ /* 0x000ea20000000800 */
[----:B-1----:R-:W-:Y:S01]  /*1160*/  @!P0 FADD R17, R17, R17 ;  /* 0x0000001111118221 */ /* 0x002fe20000000000 */
[----:B--2---:R-:W-:-:S04]  /*1170*/  @!P0 FMUL R20, R12, R19 ;  /* 0x000000130c148220 */ /* 0x004fc80000400000 */
[----:B0-----:R-:W-:-:S05]  /*1180*/  @!P0 FFMA R17, R17, UR5, R20 ;  /* 0x0000000511118c23 */ /* 0x001fca0008000014 */
[----:B------:R-:W-:Y:S04]  /*1190*/  @!P0 STS [R6], R17 ;  /* 0x0000001106008388 */ /* 0x000fe80000000800 */
[----:B------:R-:W-:Y:S04]  /*11a0*/  @P0 LDS R19, [R13+-0x4] ;  /* 0xfffffc000d130984 */ /* 0x000fe80000000800 */
[----:B------:R-:W0:Y:S04]  /*11b0*/  @P0 LDS R20, [R13+0x4] ;  /* 0x000004000d140984 */ /* 0x000e280000000800 */
[----:B------:R-:W1:Y:S01]  /*11c0*/  @P0 LDS R21, [R13] ;  /* 0x000000000d150984 */ /* 0x000e620000000800 */
[----:B0-----:R-:W-:Y:S01]  /*11d0*/  @P0 FADD R19, R19, R20 ;  /* 0x0000001413130221 */ /* 0x001fe20000000000 */
[----:B-1----:R-:W-:-:S04]  /*11e0*/  @P0 FMUL R20, R12, R21 ;  /* 0x000000150c140220 */ /* 0x002fc80000400000 */
[----:B------:R-:W-:-:S05]  /*11f0*/  @P0 FFMA R19, R19, UR5, R20 ;  /* 0x0000000513130c23 */ /* 0x000fca0008000014 */
[----:B------:R3:W-:Y:S02]  /*1200*/  @P0 STS [R6], R19 ;  /* 0x0000001306000388 */ /* 0x0007e40000000800 */
.L_x_20:
[----:B0-----:R-:W-:Y:S05]  /*1210*/  BSYNC.RECONVERGENT B0 ;  /* 0x0000000000007941 */ /* 0x001fea0003800200 */
.L_x_18:
[----:B------:R-:W-:Y:S01]  /*1220*/  BAR.SYNC.DEFER_BLOCKING 0x0 ;  /* 0x0000000000007b1d */ /* 0x000fe20000010000 */
[----:B------:R-:W-:-:S05]  /*1230*/  UISETP.NE.AND UP0, UPT, UR8, URZ, UPT ;  /* 0x000000ff0800728c */ /* 0x000fca000bf05270 */
[----:B------:R-:W-:Y:S04]  /*1240*/  BSSY.RECONVERGENT B0, `(.L_x_21) ;  /* 0x0000029000007945 */ /* 0x000fe80003800200 */
[----:B------:R-:W-:Y:S05]  /*1250*/  BRA.U !UP0, `(.L_x_22) ;  /* 0x00000001082c7547 */ /* 0x000fea000b800000 */
[----:B------:R-:W-:-:S04]  /*1260*/  ISETP.GT.U32.AND P0, PT, R7, R18, PT ;  /* 0x000000120700720c */ /* 0x000fc80003f04070 */
[----:B------:R-:W-:-:S13]  /*1270*/  ISETP.GE.U32.OR P0, PT, R7, R14, !P0 ;  /* 0x0000000e0700720c */ /* 0x000fda0004706470 */
[----:B------:R-:W-:Y:S05]  /*1280*/  @P0 BRA `(.L_x_23) ;  /* 0x0000000000900947 */ /* 0x000fea0003800000 */
[----:B-12-4-:R-:W-:Y:S04]  /*1290*/  LDS R17, [R6+-0x4] ;  /* 0xfffffc0006117984 */ /* 0x016fe80000000800 */
[----:B------:R-:W0:Y:S04]  /*12a0*/  LDS R18, [R6+0x4] ;  /* 0x0000040006127984 */ /* 0x000e280000000800 */
[----:B---3--:R-:W1:Y:S01]  /*12b0*/  LDS R19, [R6] ;  /* 0x0000000006137984 */ /* 0x008e620000000800 */
[----:B0-----:R-:W-:Y:S01]  /*12c0*/  FADD R17, R17, R18 ;  /* 0x0000001211117221 */ /* 0x001fe20000000000 */
[----:B-1----:R-:W-:-:S04]  /*12d0*/  FMUL R18, R12, R19 ;  /* 0x000000130c127220 */ /* 0x002fc80000400000 */
[----:B------:R-:W-:-:S05]  /*12e0*/  FFMA R18, R17, UR5, R18 ;  /* 0x0000000511127c23 */ /* 0x000fca0008000012 */
[----:B------:R0:W-:Y:S01]  /*12f0*/  STS [R13], R18 ;  /* 0x000000120d007388 */ /* 0x0001e20000000800 */
[----:B------:R-:W-:Y:S05]  /*1300*/  BRA `(.L_x_23) ;  /* 0x0000000000707947 */ /* 0x000fea0003800000 */
.L_x_22:
[----:B------:R-:W-:-:S04]  /*1310*/  ISETP.GT.U32.AND P0, PT, R7, R18, PT ;  /* 0x000000120700720c */ /* 0x000fc80003f04070 */
[----:B------:R-:W-:-:S13]  /*1320*/  ISETP.GE.U32.OR P0, PT, R7, R14, !P0 ;  /* 0x0000000e0700720c */ /* 0x000fda0004706470 */
[----:B------:R-:W-:Y:S05]  /*1330*/  @P0 BRA `(.L_x_23) ;  /* 0x0000000000640947 */ /* 0x000fea0003800000 */
[----:B------:R-:W-:-:S13]  /*1340*/  ISETP.NE.AND P0, PT, R7, R8, PT ;  /* 0x000000080700720c */ /* 0x000fda0003f05270 */
[----:B------:R-:W-:Y:S05]  /*1350*/  @!P0 BRA `(.L_x_24) ;  /* 0x0000000000448947 */ /* 0x000fea0003800000 */
[----:B------:R-:W-:-:S13]  /*1360*/  ISETP.NE.AND P0, PT, R7, R10, PT ;  /* 0x0000000a0700720c */ /* 0x000fda0003f05270 */
[----:B------:R-:W-:Y:S05]  /*1370*/  @!P0 BRA `(.L_x_25) ;  /* 0x0000000000208947 */ /* 0x000fea0003800000 */
        /* <DEDUP_REMOVED lines=8> */
.L_x_25:
[----:B-12-4-:R-:W0:Y:S04]  /*1400*/  LDS R17, [R6+0x4] ;  /* 0x0000040006117984 */ /* 0x016e280000000800 */
[----:B---3--:R-:W1:Y:S01]  /*1410*/  LDS R19, [R6] ;  /* 0x0000000006137984 */ /* 0x008e620000000800 */
[----:B0-----:R-:W-:Y:S01]  /*1420*/  FADD R17, R17, R17 ;  /* 0x0000001111117221 */ /* 0x001fe20000000000 */
[----:B-1----:R-:W-:-:S04]  /*1430*/  FMUL R18, R12, R19 ;  /* 0x000000130c127220 */ /* 0x002fc80000400000 */
[----:B------:R-:W-:-:S05]  /*1440*/  FFMA R18, R17, UR5, R18 ;  /* 0x0000000511127c23 */ /* 0x000fca0008000012 */
[----:B------:R0:W-:Y:S01]  /*1450*/  STS [R13], R18 ;  /* 0x000000120d007388 */ /* 0x0001e20000000800 */
[----:B------:R-:W-:Y:S05]  /*1460*/  BRA `(.L_x_23) ;  /* 0x0000000000187947 */ /* 0x000fea0003800000 */
.L_x_24:
[----:B-12-4-:R-:W0:Y:S04]  /*1470*/  LDS R17, [R6+-0x4] ;  /* 0xfffffc0006117984 */ /* 0x016e280000000800 */
[----:B---3--:R-:W1:Y:S01]  /*1480*/  LDS R19, [R6] ;  /* 0x0000000006137984 */ /* 0x008e620000000800 */
[----:B0-----:R-:W-:Y:S01]  /*1490*/  FADD R17, R17, R17 ;  /* 0x0000001111117221 */ /* 0x001fe20000000000 */
[----:B-1----:R-:W-:-:S04]  /*14a0*/  FMUL R18, R12, R19 ;  /* 0x000000130c127220 */ /* 0x002fc80000400000 */
[----:B------:R-:W-:-:S05]  /*14b0*/  FFMA R18, R17, UR5, R18 ;  /* 0x0000000511127c23 */ /* 0x000fca0008000012 */
[----:B------:R0:W-:Y:S02]  /*14c0*/  STS [R13], R18 ;  /* 0x000000120d007388 */ /* 0x0001e40000000800 */
.L_x_23:
[----:B------:R-:W-:Y:S05]  /*14d0*/  BSYNC.RECONVERGENT B0 ;  /* 0x0000000000007941 */ /* 0x000fea0003800200 */
.L_x_21:
[----:B------:R-:W-:Y:S01]  /*14e0*/  BAR.SYNC.DEFER_BLOCKING 0x0 ;  /* 0x0000000000007b1d */ /* 0x000fe20000010000 */
[----:B------:R-:W-:Y:S01]  /*14f0*/  IADD3 R15, PT, PT, R15, 0x2, RZ ;  /* 0x000000020f0f7810 */ /* 0x000fe20007ffe0ff */
[----:B------:R-:W-:-:S04]  /*1500*/  VIADD R14, R14, 0xfffffffe ;  /* 0xfffffffe0e0e7836 */ /* 0x000fc80000000000 */
[----:B------:R-:W-:Y:S05]  /*1510*/  @P1 BRA `(.L_x_26) ;  /* 0xfffffff8008c1947 */ /* 0x000fea000383ffff */
[----:B------:R-:W-:-:S07]  /*1520*/  IADD3 R15, PT, PT, R15, -0x1, RZ ;  /* 0xffffffff0f0f7810 */ /* 0x000fce0007ffe0ff */
.L_x_17:
[----:B------:R-:W-:-:S13]  /*1530*/  LOP3.LUT P0, RZ, R0, 0x2, RZ, 0xc0, !PT ;  /* 0x0000000200ff7812 */ /* 0x000fda000780c0ff */
[----:B------:R-:W-:Y:S05]  /*1540*/  @P0 BRA `(.L_x_16) ;  /* 0x0000000000fc0947 */ /* 0x000fea0003800000 */
[----:B------:R-:W-:Y:S01]  /*1550*/  UISETP.NE.AND UP0, UPT, UR8, URZ, UPT ;  /* 0x000000ff0800728c */ /* 0x000fe2000bf05270 */
[C---:B--234-:R-:W-:Y:S01]  /*1560*/  LOP3.LUT R6, R15.reuse, 0x1, RZ, 0xc0, !PT ;  /* 0x000000010f067812 */ /* 0x05cfe200078ec0ff */
[----:B------:R-:W-:Y:S01]  /*1570*/  BSSY.RECONVERGENT B0, `(.L_x_27) ;  /* 0x000003b000007945 */ /* 0x000fe20003800200 */
[----:B-1----:R-:W-:Y:S02]  /*1580*/  LOP3.LUT R17, R15, 0x1, RZ, 0xc, !PT ;  /* 0x000000010f117812 */ /* 0x002fe400078e0cff */
[----:B------:R-:W-:-:S03]  /*1590*/  ISETP.NE.U32.AND P0, PT, R6, 0x1, PT ;  /* 0x000000010600780c */ /* 0x000fc60003f05070 */
[----:B------:R-:W-:Y:S01]  /*15a0*/  IMAD R14, R17, R0, RZ ;  /* 0x00000000110e7224 */ /* 0x000fe200078e02ff */
[----:B------:R-:W-:Y:S01]  /*15b0*/  SEL R6, R0, RZ, !P0 ;  /* 0x000000ff00067207 */ /* 0x000fe20004000000 */
[----:B------:R-:W-:Y:S08]  /*15c0*/  BRA.U !UP0, `(.L_x_28) ;  /* 0x00000001083c7547 */ /* 0x000ff0000b800000 */
[----:B------:R-:W-:Y:S01]  /*15d0*/  IMAD.IADD R0, R0, 0x1, -R15 ;  /* 0x0000000100007824 */ /* 0x000fe200078e0a0f */
[----:B------:R-:W-:-:S04]  /*15e0*/  ISETP.GE.U32.AND P0, PT, R7, R15, PT ;  /* 0x0000000f0700720c */ /* 0x000fc80003f06070 */
[----:B------:R-:W-:-:S13]  /*15f0*/  ISETP.GE.U32.OR P0, PT, R7, R0, !P0 ;  /* 0x000000000700720c */ /* 0x000fda0004706470 */
[----:B------:R-:W-:Y:S05]  /*1600*/  @P0 BRA `(.L_x_29) ;  /* 0x0000000000c40947 */ /* 0x000fea0003800000 */
[----:B------:R-:W-:Y:S01]  /*1610*/  LEA R0, R14, R13, 0x2 ;  /* 0x0000000d0e007211 */ /* 0x000fe200078e10ff */
[----:B------:R-:W1:Y:S01]  /*1620*/  LDCU UR5, c[0x3][URZ] ;  /* 0x00c00000ff0577ac */ /* 0x000e620008000800 */
[----:B------:R-:W-:-:S03]  /*1630*/  IMAD R6, R6, 0x4, R13 ;  /* 0x0000000406067824 */ /* 0x000fc600078e020d */
[----:B------:R-:W-:Y:S04]  /*1640*/  LDS R7, [R0+-0x4] ;  /* 0xfffffc0000077984 */ /* 0x000fe80000000800 */
[----:B------:R-:W2:Y:S04]  /*1650*/  LDS R8, [R0+0x4] ;  /* 0x0000040000087984 */ /* 0x000ea80000000800 */
[----:B------:R-:W3:Y:S01]  /*1660*/  LDS R15, [R0] ;  /* 0x00000000000f7984 */ /* 0x000ee20000000800 */
[----:B--2---:R-:W-:Y:S01]  /*1670*/  FADD R7, R7, R8 ;  /* 0x0000000807077221 */ /* 0x004fe20000000000 */
[----:B---3--:R-:W-:-:S04]  /*1680*/  FMUL R12, R12, R15 ;  /* 0x0000000f0c0c7220 */ /* 0x008fc80000400000 */
[----:B-1----:R-:W-:-:S05]  /*1690*/  FFMA R7, R7, UR5, R12 ;  /* 0x0000000507077c23 */ /* 0x002fca000800000c */
[----:B------:R4:W-:Y:S01]  /*16a0*/  STS [R6], R7 ;  /* 0x0000000706007388 */ /* 0x0009e20000000800 */
[----:B------:R-:W-:Y:S05]  /*16b0*/  BRA `(.L_x_29) ;  /* 0x0000000000987947 */ /* 0x000fea0003800000 */
.L_x_28:
[-C--:B------:R-:W-:Y:S02]  /*16c0*/  IADD3 R0, PT, PT, R0, -R15.reuse, RZ ;  /* 0x8000000f00007210 */ /* 0x080fe40007ffe0ff */
[----:B------:R-:W-:-:S04]  /*16d0*/  ISETP.GE.U32.AND P0, PT, R7, R15, PT ;  /* 0x0000000f0700720c */ /* 0x000fc80003f06070 */
[----:B------:R-:W-:-:S13]  /*16e0*/  ISETP.GE.U32.OR P0, PT, R7, R0, !P0 ;  /* 0x000000000700720c */ /* 0x000fda0004706470 */
[----:B------:R-:W-:Y:S05]  /*16f0*/  @P0 BRA `(.L_x_29) ;  /* 0x0000000000880947 */ /* 0x000fea0003800000 */
[----:B------:R-:W-:-:S13]  /*1700*/  ISETP.NE.AND P0, PT, R7, R8, PT ;  /* 0x000000080700720c */ /* 0x000fda0003f05270 */
[----:B------:R-:W-:Y:S05]  /*1710*/  @!P0 BRA `(.L_x_30) ;  /* 0x00000000005c8947 */ /* 0x000fea0003800000 */
[----:B------:R-:W-:-:S13]  /*1720*/  ISETP.NE.AND P0, PT, R7, R10, PT ;  /* 0x0000000a0700720c */ /* 0x000fda0003f05270 */
[----:B------:R-:W-:Y:S05]  /*1730*/  @!P0 BRA `(.L_x_31) ;  /* 0x00000000002c8947 */ /* 0x000fea0003800000 */
[----:B------:R-:W-:Y:S01]  /*1740*/  IMAD R14, R14, 0x4, R13 ;  /* 0x000000040e0e7824 */ /* 0x000fe200078e020d */
[----:B------:R-:W1:Y:S01]  /*1750*/  LDCU UR5, c[0x3][URZ] ;  /* 0x00c00000ff0577ac */ /* 0x000e620008000800 */
[----:B0-----:R-:W-:-:S03]  /*1760*/  LEA R13, R6, R13, 0x2 ;  /* 0x0000000d060d7211 */ /* 0x001fc600078e10ff */
[----:B------:R-:W-:Y:S04]  /*1770*/  LDS R0, [R14+-0x4] ;  /* 0xfffffc000e007984 */ /* 0x000fe80000000800 */
[----:B------:R-:W0:Y:S04]  /*1780*/  LDS R7, [R14+0x4] ;  /* 0x000004000e077984 */ /* 0x000e280000000800 */
[----:B------:R-:W2:Y:S01]  /*1790*/  LDS R15, [R14] ;  /* 0x000000000e0f7984 */ /* 0x000ea20000000800 */
[----:B0-----:R-:W-:Y:S01]  /*17a0*/  FADD R0, R0, R7 ;  /* 0x0000000700007221 */ /* 0x001fe20000000000 */
[----:B--2---:R-:W-:-:S04]  /*17b0*/  FMUL R15, R12, R15 ;  /* 0x0000000f0c0f7220 */ /* 0x004fc80000400000 */
[----:B-1----:R-:W-:-:S05]  /*17c0*/  FFMA R0, R0, UR5, R15 ;  /* 0x0000000500007c23 */ /* 0x002fca000800000f */
[----:B------:R2:W-:Y:S01]  /*17d0*/  STS [R13], R0 ;  /* 0x000000000d007388 */ /* 0x0005e20000000800 */
[----:B------:R-:W-:Y:S05]  /*17e0*/  BRA `(.L_x_29) ;  /* 0x00000000004c7947 */ /* 0x000fea0003800000 */
.L_x_31:
[----:B------:R-:W-:Y:S01]  /*17f0*/  IMAD R14, R14, 0x4, R13 ;  /* 0x000000040e0e7824 */ /* 0x000fe200078e020d */
[----:B------:R-:W1:Y:S01]  /*1800*/  LDCU UR5, c[0x3][URZ] ;  /* 0x00c00000ff0577ac */ /* 0x000e620008000800 */
[----:B0-----:R-:W-:-:S03]  /*1810*/  LEA R13, R6, R13, 0x2 ;  /* 0x0000000d060d7211 */ /* 0x001fc600078e10ff */
[----:B------:R-:W0:Y:S04]  /*1820*/  LDS R7, [R14] ;  /* 0x000000000e077984 */ /* 0x000e280000000800 */
[----:B------:R-:W2:Y:S01]  /*1830*/  LDS R0, [R14+0x4] ;  /* 0x000004000e007984 */ /* 0x000ea20000000800 */
[----:B0-----:R-:W-:Y:S01]  /*1840*/  FMUL R7, R12, R7 ;  /* 0x000000070c077220 */ /* 0x001fe20000400000 */
[----:B--2---:R-:W-:-:S04]  /*1850*/  FADD R0, R0, R0 ;  /* 0x0000000000007221 */ /* 0x004fc80000000000 */
[----:B-1----:R-:W-:-:S05]  /*1860*/  FFMA R0, R0, UR5, R7 ;  /* 0x0000000500007c23 */ /* 0x002fca0008000007 */
[----:B------:R3:W-:Y:S01]  /*1870*/  STS [R13], R0 ;  /* 0x000000000d007388 */ /* 0x0007e20000000800 */
[----:B------:R-:W-:Y:S05]  /*1880*/  BRA `(.L_x_29) ;  /* 0x0000000000247947 */ /* 0x000fea0003800000 */
.L_x_30:
[----:B------:R-:W-:Y:S01]  /*1890*/  IMAD R14, R14, 0x4, R13 ;  /* 0x000000040e0e7824 */ /* 0x000fe200078e020d */
[----:B------:R-:W1:Y:S01]  /*18a0*/  LDCU UR5, c[0x3][URZ] ;  /* 0x00c00000ff0577ac */ /* 0x000e620008000800 */
[----:B0-----:R-:W-:-:S03]  /*18b0*/  LEA R13, R6, R13, 0x2 ;  /* 0x0000000d060d7211 */ /* 0x001fc600078e10ff */
[----:B------:R-:W0:Y:S04]  /*18c0*/  LDS R7, [R14] ;  /* 0x000000000e077984 */ /* 0x000e280000000800 */
[----:B------:R-:W2:Y:S01]  /*18d0*/  LDS R0, [R14+-0x4] ;  /* 0xfffffc000e007984 */ /* 0x000ea20000000800 */
[----:B0-----:R-:W-:Y:S01]  /*18e0*/  FMUL R7, R12, R7 ;  /* 0x000000070c077220 */ /* 0x001fe20000400000 */
[----:B--2---:R-:W-:-:S04]  /*18f0*/  FADD R0, R0, R0 ;  /* 0x0000000000007221 */ /* 0x004fc80000000000 */
[----:B-1----:R-:W-:-:S05]  /*1900*/  FFMA R0, R0, UR5, R7 ;  /* 0x0000000500007c23 */ /* 0x002fca0008000007 */
[----:B------:R1:W-:Y:S02]  /*1910*/  STS [R13], R0 ;  /* 0x000000000d007388 */ /* 0x0003e40000000800 */
.L_x_29:
[----:B------:R-:W-:Y:S05]  /*1920*/  BSYNC.RECONVERGENT B0 ;  /* 0x0000000000007941 */ /* 0x000fea0003800200 */
.L_x_27:
[----:B------:R-:W-:Y:S06]  /*1930*/  BAR.SYNC.DEFER_BLOCKING 0x0 ;  /* 0x0000000000007b1d */ /* 0x000fec0000010000 */
.L_x_16:
[----:B------:R-:W-:Y:S02]  /*1940*/  LEA R9, R9, UR4, 0x2 ;  /* 0x0000000409097c11 */ /* 0x000fe4000f8e10ff */
[----:B------:R-:W-:-:S04]  /*1950*/  LEA R11, R11, UR4, 0x2 ;  /* 0x000000040b0b7c11 */ /* 0x000fc8000f8e10ff */
[----:B------:R-:W5:Y:S04]  /*1960*/  LDS R9, [R9+-0x8] ;  /* 0xfffff80009097984 */ /* 0x000f680000000800 */
[----:B------:R-:W0:Y:S04]  /*1970*/  LDS R11, [R11] ;  /* 0x000000000b0b7984 */ /* 0x000e280000000800 */
[----:B-----5:R-:W-:Y:S04]  /*1980*/  STG.E desc[UR6][R4.64], R9 ;  /* 0x0000000904007986 */ /* 0x020fe8000c101906 */
[----:B0-----:R-:W-:Y:S01]  /*1990*/  STG.E desc[UR6][R2.64], R11 ;  /* 0x0000000b02007986 */ /* 0x001fe2000c101906 */
[----:B------:R-:W-:Y:S05]  /*19a0*/  EXIT ;  /* 0x000000000000794d */ /* 0x000fea0003800000 */
.L_x_32:
[----:B------:R-:W-:-:S00]  /*19b0*/  BRA `(.L_x_32) ;  /* 0xfffffffc00fc7947 */ /* 0x000fc0000383ffff */
[----:B------:R-:W-:-:S00]  /*19c0*/  NOP ;  /* 0x0000000000007918 */ /* 0x000fc00000000000 */
        /* <DEDUP_REMOVED lines=11> */
.L_x_69:


//--------------------- .text._Z12wholeDiamondPfS_b --------------------------
	.section	.text._Z12wholeDiamondPfS_b,"ax",@progbits
	.align	128
        .global         _Z12wholeDiamondPfS_b
        .type           _Z12wholeDiamondPfS_b,@function
        .size           _Z12wholeDiamondPfS_b,(.L_x_70 - _Z12wholeDiamondPfS_b)
        .other          _Z12wholeDiamondPfS_b,@"STO_CUDA_ENTRY STV_DEFAULT"
_Z12wholeDiamondPfS_b:
.text._Z12wholeDiamondPfS_b:
[----:B------:R-:W-:Y:S01]  /*0000*/  LDC R1, c[0x0][0x37c] ;  /* 0x0000df00ff017b82 */ /* 0x000fe20000000800 */
[----:B------:R-:W0:Y:S01]  /*0010*/  LDCU.U8 UR4, c[0x0][0x390] ;  /* 0x00007200ff0477ac */ /* 0x000e220008000000 */
[----:B------:R-:W1:Y:S06]  /*0020*/  S2R R0, SR_TID.X ;  /* 0x0000000000007919 */ /* 0x000e6c0000002100 */
[----:B------:R-:W1:Y:S01]  /*0030*/  S2UR UR5, SR_CTAID.X ;  /* 0x00000000000579c3 */ /* 0x000e620000002500 */
[----:B------:R-:W2:Y:S07]  /*0040*/  LDCU.64 UR8, c[0x0][0x358] ;  /* 0x00006b00ff0877ac */ /* 0x000eae0008000a00 */
[----:B------:R-:W1:Y:S08]  /*0050*/  LDC R3, c[0x0][0x360] ;  /* 0x0000d800ff037b82 */ /* 0x000e700000000800 */
[----:B------:R-:W3:Y:S01]  /*0060*/  LDC.64 R14, c[0x0][0x380] ;  /* 0x0000e000ff0e7b82 */ /* 0x000ee20000000a00 */
[----:B0-----:R-:W-:-:S06]  /*0070*/  UPRMT UR4, UR4, 0x8880, URZ ;  /* 0x0000888004047896 */ /* 0x001fcc00080000ff */
[----:B------:R-:W-:Y:S01]  /*0080*/  ISETP.NE.AND P0, PT, RZ, UR4, PT ;  /* 0x00000004ff007c0c */ /* 0x000fe2000bf05270 */
[----:B------:R-:W0:Y:S01]  /*0090*/  LDC.64 R16, c[0x0][0x388] ;  /* 0x0000e200ff107b82 */ /* 0x000e220000000a00 */
[----:B-1----:R-:W-:-:S11]  /*00a0*/  IMAD R2, R3, UR5, R0 ;  /* 0x0000000503027c24 */ /* 0x002fd6000f8e0200 */
[----:B---3--:R-:W-:-:S06]  /*00b0*/  @P0 IMAD.WIDE R10, R2, 0x4, R14 ;  /* 0x00000004020a0825 */ /* 0x008fcc00078e020e */
[----:B--2---:R1:W2:Y:S01]  /*00c0*/  @P0 LDG.E R11, desc[UR8][R10.64] ;  /* 0x000000080a0b0981 */ /* 0x0042a2000c1e1900 */
[----:B0-----:R-:W-:-:S04]  /*00d0*/  @P0 IMAD.WIDE R12, R2, 0x4, R16 ;  /* 0x00000004020c0825 */ /* 0x001fc800078e0210 */
[----:B------:R-:W-:Y:S02]  /*00e0*/  @!P0 IMAD.IADD R2, R2, 0x1, R3 ;  /* 0x0000000102028824 */ /* 0x000fe400078e0203 */
[----:B------:R-:W3:Y:S02]  /*00f0*/  @P0 LDG.E R12, desc[UR8][R12.64] ;  /* 0x000000080c0c0981 */ /* 0x000ee4000c1e1900 */
[----:B------:R-:W-:-:S04]  /*0100*/  @!P0 IMAD.WIDE R14, R2, 0x4, R14 ;  /* 0x00000004020e8825 */ /* 0x000fc800078e020e */
[----:B------:R-:W-:Y:S02]  /*0110*/  @!P0 IMAD.WIDE R16, R2, 0x4, R16 ;  /* 0x0000000402108825 */ /* 0x000fe400078e0210 */
[----:B------:R-:W4:Y:S04]  /*0120*/  @!P0 LDG.E R15, desc[UR8][R14.64] ;  /* 0x000000080e0f8981 */ /* 0x000f28000c1e1900 */
[----:B------:R-:W5:Y:S01]  /*0130*/  @!P0 LDG.E R16, desc[UR8][R16.64] ;  /* 0x0000000810108981 */ /* 0x000f62000c1e1900 */
[----:B------:R-:W0:Y:S01]  /*0140*/  S2UR UR5, SR_CgaCtaId ;  /* 0x00000000000579c3 */ /* 0x000e220000008800 */
[----:B------:R-:W-:Y:S02]  /*0150*/  IMAD.SHL.U32 R4, R0, 0x40000000, RZ ;  /* 0x4000000000047824 */ /* 0x000fe400078e00ff */
[----:B------:R-:W-:Y:S01]  /*0160*/  VIADD R8, R3, 0x2 ;  /* 0x0000000203087836 */ /* 0x000fe20000000000 */
[----:B------:R-:W-:-:S02]  /*0170*/  SHF.R.U32.HI R6, RZ, 0x1, R0 ;  /* 0x00000001ff067819 */ /* 0x000fc40000011600 */
[----:B------:R-:W-:Y:S02]  /*0180*/  SHF.R.S32.HI R7, RZ, 0x1f, R4 ;  /* 0x0000001fff077819 */ /* 0x000fe40000011404 */
[----:B------:R-:W-:Y:S02]  /*0190*/  LOP3.LUT R5, R0, 0x1, RZ, 0xc0, !PT ;  /* 0x0000000100057812 */ /* 0x000fe400078ec0ff */
[----:B------:R-:W-:Y:S02]  /*01a0*/  SHF.R.U32.HI R4, RZ, 0x1, R8 ;  /* 0x00000001ff047819 */ /* 0x000fe40000011608 */
[----:B------:R-:W-:Y:S02]  /*01b0*/  LOP3.LUT R9, R7, R8, RZ, 0xc0, !PT ;  /* 0x0000000807097212 */ /* 0x000fe400078ec0ff */
[-C--:B-1----:R-:W-:Y:S01]  /*01c0*/  IADD3 R10, PT, PT, R4, R5.reuse, -R6 ;  /* 0x00000005040a7210 */ /* 0x082fe20007ffe806 */
[----:B------:R-:W-:Y:S01]  /*01d0*/  UMOV UR4, 0x400 ;  /* 0x0000040000047882 */ /* 0x000fe20000000000 */
[----:B------:R-:W-:-:S03]  /*01e0*/  IADD3 R7, PT, PT, R6, R5, RZ ;  /* 0x0000000506077210 */ /* 0x000fc60007ffe0ff */
[C---:B------:R-:W-:Y:S01]  /*01f0*/  IMAD.IADD R10, R9.reuse, 0x1, R10 ;  /* 0x00000001090a7824 */ /* 0x040fe200078e020a */
[----:B------:R-:W-:Y:S01]  /*0200*/  IADD3 R9, PT, PT, R9, R7, R4 ;  /* 0x0000000709097210 */ /* 0x000fe20007ffe004 */
[----:B0-----:R-:W-:-:S06]  /*0210*/  ULEA UR4, UR5, UR4, 0x18 ;  /* 0x0000000405047291 */ /* 0x001fcc000f8ec0ff */
[----:B------:R-:W-:Y:S02]  /*0220*/  LEA R10, R10, UR4, 0x2 ;  /* 0x000000040a0a7c11 */ /* 0x000fe4000f8e10ff */
[----:B------:R-:W-:-:S03]  /*0230*/  LEA R9, R9, UR4, 0x2 ;  /* 0x0000000409097c11 */ /* 0x000fc6000f8e10ff */
[----:B--2---:R0:W-:Y:S04]  /*0240*/  @P0 STS [R10+-0x8], R11 ;  /* 0xfffff80b0a000388 */ /* 0x0041e80000000800 */
[----:B---3--:R0:W-:Y:S04]  /*0250*/  @P0 STS [R9], R12 ;  /* 0x0000000c09000388 */ /* 0x0081e80000000800 */
[----:B----4-:R0:W-:Y:S04]  /*0260*/  @!P0 STS [R10+-0x8], R15 ;  /* 0xfffff80f0a008388 */ /* 0x0101e80000000800 */
[----:B-----5:R0:W-:Y:S01]  /*0270*/  @!P0 STS [R9], R16 ;  /* 0x0000001009008388 */ /* 0x0201e20000000800 */
[----:B------:R-:W-:Y:S01]  /*0280*/  BAR.SYNC.DEFER_BLOCKING 0x0 ;  /* 0x0000000000007b1d */ /* 0x000fe20000010000 */
[----:B------:R-:W-:-:S13]  /*0290*/  ISETP.GE.U32.AND P0, PT, R3, 0x4, PT ;  /* 0x000000040300780c */ /* 0x000fda0003f06070 */
[----:B0-----:R-:W-:Y:S05]  /*02a0*/  @!P0 BRA `(.L_x_33) ;  /* 0x0000000400b88947 */ /* 0x001fea0003800000 */
[----:B------:R-:W-:Y:S01]  /*02b0*/  VIMNMX.U32 R9, PT, PT, R4, 0x3, PT ;  /* 0x0000000304097848 */ /* 0x000fe20003fe0000 */
[----:B------:R-:W0:Y:S01]  /*02c0*/  LDC R13, c[0x3][RZ] ;  /* 0x00c00000ff0d7b82 */ /* 0x000e220000000800 */
[----:B------:R-:W-:-:S03]  /*02d0*/  IMAD.MOV.U32 R10, RZ, RZ, R4 ;  /* 0x000000ffff0a7224 */ /* 0x000fc600078e0004 */
[----:B------:R-:W-:-:S04]  /*02e0*/  IMAD.IADD R12, R4, 0x1, -R9 ;  /* 0x00000001040c7824 */ /* 0x000fc800078e0a09 */
[----:B------:R-:W-:-:S05]  /*02f0*/  VIADD R9, R12, 0x1 ;  /* 0x000000010c097836 */ /* 0x000fca0000000000 */
[----:B------:R-:W-:Y:S02]  /*0300*/  LOP3.LUT P0, R14, R9, 0x3, RZ, 0xc0, !PT ;  /* 0x00000003090e7812 */ /* 0x000fe4000780c0ff */
[----:B------:R-:W-:-:S05]  /*0310*/  IADD3 R9, PT, PT, R0, 0x1, RZ ;  /* 0x0000000100097810 */ /* 0x000fca0007ffe0ff */
[----:B------:R-:W-:Y:S02]  /*0320*/  IMAD.IADD R11, R8, 0x1, -R9 ;  /* 0x00000001080b7824 */ /* 0x000fe400078e0a09 */
[----:B0-----:R-:W-:-:S04]  /*0330*/  FADD R13, R13, R13 ;  /* 0x0000000d0d0d7221 */ /* 0x001fc80000000000 */
[----:B------:R-:W-:Y:S01]  /*0340*/  FADD R13, -R13, 1 ;  /* 0x3f8000000d0d7421 */ /* 0x000fe20000000100 */
[----:B------:R-:W-:Y:S06]  /*0350*/  @!P0 BRA `(.L_x_34) ;  /* 0x00000000008c8947 */ /* 0x000fec0003800000 */
[----:B------:R-:W-:Y:S01]  /*0360*/  IMAD.MOV R14, RZ, RZ, -R14 ;  /* 0x000000ffff0e7224 */ /* 0x000fe200078e0a0e */
[----:B------:R-:W-:Y:S01]  /*0370*/  IADD3 R16, PT, PT, R4, -0x1, RZ ;  /* 0xffffffff04107810 */ /* 0x000fe20007ffe0ff */
[----:B------:R-:W0:Y:S06]  /*0380*/  LDCU UR6, c[0x3][URZ] ;  /* 0x00c00000ff0677ac */ /* 0x000e2c0008000800 */
.L_x_37:
[----:B------:R-:W-:Y:S01]  /*0390*/  VIADD R20, R16, 0x1 ;  /* 0x0000000110147836 */ /* 0x000fe20000000000 */
[----:B------:R-:W-:Y:S01]  /*03a0*/  BSSY.RECONVERGENT B0, `(.L_x_35) ;  /* 0x0000019000007945 */ /* 0x000fe20003800200 */
[----:B------:R-:W-:-:S03]  /*03b0*/  IMAD.MOV.U32 R10, RZ, RZ, R16 ;  /* 0x000000ffff0a7224 */ /* 0x000fc600078e0010 */
[----:B------:R-:W-:-:S04]  /*03c0*/  ISETP.GT.AND P0, PT, R20, R11, PT ;  /* 0x0000000b1400720c */ /* 0x000fc80003f04270 */
[----:B------:R-:W-:-:S13]  /*03d0*/  ISETP.LT.OR P0, PT, R9, R16, P0 ;  /* 0x000000100900720c */ /* 0x000fda0000701670 */
[----:B------:R-:W-:Y:S05]  /*03e0*/  @P0 BRA `(.L_x_36) ;  /* 0x0000000000500947 */ /* 0x000fea0003800000 */
[----:B------:R-:W1:Y:S01]  /*03f0*/  S2UR UR5, SR_CgaCtaId ;  /* 0x00000000000579c3 */ /* 0x000e620000008800 */
[----:B------:R-:W-:Y:S01]  /*0400*/  LOP3.LUT R15, R10, 0x1, RZ, 0xc0, !PT ;  /* 0x000000010a0f7812 */ /* 0x000fe200078ec0ff */
[----:B------:R-:W-:Y:S01]  /*0410*/  UMOV UR4, 0x400 ;  /* 0x0000040000047882 */ /* 0x000fe20000000000 */
[----:B------:R-:W-:Y:S02]  /*0420*/  LOP3.LUT R19, R20, 0x1, RZ, 0xc0, !PT ;  /* 0x0000000114137812 */ /* 0x000fe400078ec0ff */
[----:B------:R-:W-:-:S04]  /*0430*/  ISETP.NE.U32.AND P0, PT, R15, 0x1, PT ;  /* 0x000000010f00780c */ /* 0x000fc80003f05070 */
[----:B------:R-:W-:Y:S02]  /*0440*/  SEL R15, R8, RZ, !P0 ;  /* 0x000000ff080f7207 */ /* 0x000fe40004000000 */
[----:B------:R-:W-:-:S03]  /*0450*/  ISETP.NE.U32.AND P0, PT, R19, 0x1, PT ;  /* 0x000000011300780c */ /* 0x000fc60003f05070 */
[----:B------:R-:W-:Y:S01]  /*0460*/  IMAD.IADD R15, R15, 0x1, R0 ;  /* 0x000000010f0f7824 */ /* 0x000fe200078e0200 */
[----:B------:R-:W-:-:S04]  /*0470*/  SEL R19, R8, RZ, !P0 ;  /* 0x000000ff08137207 */ /* 0x000fc80004000000 */
[----:B------:R-:W-:Y:S01]  /*0480*/  IADD3 R19, PT, PT, R19, R0, RZ ;  /* 0x0000000013137210 */ /* 0x000fe20007ffe0ff */
[----:B-1----:R-:W-:-:S06]  /*0490*/  ULEA UR4, UR5, UR4, 0x18 ;  /* 0x0000000405047291 */ /* 0x002fcc000f8ec0ff */
[----:B------:R-:W-:Y:S02]  /*04a0*/  LEA R15, R15, UR4, 0x2 ;  /* 0x000000040f0f7c11 */ /* 0x000fe4000f8e10ff */
[----:B------:R-:W-:-:S03]  /*04b0*/  LEA R19, R19, UR4, 0x2 ;  /* 0x0000000413137c11 */ /* 0x000fc6000f8e10ff */
[----:B------:R-:W-:Y:S04]  /*04c0*/  LDS R16, [R15] ;  /* 0x000000000f107984 */ /* 0x000fe80000000800 */
[----:B------:R-:W1:Y:S04]  /*04d0*/  LDS R17, [R15+0x8] ;  /* 0x000008000f117984 */ /* 0x000e680000000800 */
[----:B------:R-:W2:Y:S01]  /*04e0*/  LDS R18, [R15+0x4] ;  /* 0x000004000f127984 */ /* 0x000ea20000000800 */
[----:B-1----:R-:W-:Y:S01]  /*04f0*/  FADD R16, R16, R17 ;  /* 0x0000001110107221 */ /* 0x002fe20000000000 */
[----:B--2---:R-:W-:-:S04]  /*0500*/  FMUL R17, R13, R18 ;  /* 0x000000120d117220 */ /* 0x004fc80000400000 */
[----:B0-----:R-:W-:-:S05]  /*0510*/  FFMA R16, R16, UR6, R17 ;  /* 0x0000000610107c23 */ /* 0x001fca0008000011 */
[----:B------:R1:W-:Y:S02]  /*0520*/  STS [R19+0x4], R16 ;  /* 0x0000041013007388 */ /* 0x0003e40000000800 */
.L_x_36:
[----:B0-----:R-:W-:Y:S05]  /*0530*/  BSYNC.RECONVERGENT B0 ;  /* 0x0000000000007941 */ /* 0x001fea0003800200 */
.L_x_35:
[----:B------:R-:W-:Y:S01]  /*0540*/  VIADD R14, R14, 0x1 ;  /* 0x000000010e0e7836 */ /* 0x000fe20000000000 */
[----:B------:R-:W-:Y:S01]  /*0550*/  BAR.SYNC.DEFER_BLOCKING 0x0 ;  /* 0x0000000000007b1d */ /* 0x000fe20000010000 */
[----:B-1----:R-:W-:-:S03]  /*0560*/  VIADD R16, R10, 0xffffffff ;  /* 0xffffffff0a107836 */ /* 0x002fc60000000000 */
[----:B------:R-:W-:-:S13]  /*0570*/  ISETP.NE.AND P0, PT, R14, RZ, PT ;  /* 0x000000ff0e00720c */ /* 0x000fda0003f05270 */
[----:B------:R-:W-:Y:S05]  /*0580*/  @P0 BRA `(.L_x_37) ;  /* 0xfffffffc00800947 */ /* 0x000fea000383ffff */
.L_x_34:
[----:B------:R-:W-:-:S13]  /*0590*/  ISETP.GE.U32.AND P0, PT, R12, 0x3, PT ;  /* 0x000000030c00780c */ /* 0x000fda0003f06070 */
[----:B------:R-:W-:Y:S05]  /*05a0*/  @!P0 BRA `(.L_x_33) ;  /* 0x0000000000f88947 */ /* 0x000fea0003800000 */
[----:B------:R-:W0:Y:S01]  /*05b0*/  S2UR UR5, SR_CgaCtaId ;  /* 0x00000000000579c3 */ /* 0x000e220000008800 */
[----:B------:R-:W-:Y:S01]  /*05c0*/  LOP3.LUT R12, R10, 0x1, RZ, 0xc0, !PT ;  /* 0x000000010a0c7812 */ /* 0x000fe200078ec0ff */
[----:B------:R-:W-:-:S03]  /*05d0*/  UMOV UR4, 0x400 ;  /* 0x0000040000047882 */ /* 0x000fc60000000000 */
[----:B------:R-:W-:-:S04]  /*05e0*/  ISETP.NE.U32.AND P0, PT, R12, 0x1, PT ;  /* 0x000000010c00780c */ /* 0x000fc80003f05070 */
[C---:B------:R-:W-:Y:S02]  /*05f0*/  SEL R15, R8.reuse, RZ, P0 ;  /* 0x000000ff080f7207 */ /* 0x040fe40000000000 */
[----:B------:R-:W-:-:S03]  /*0600*/  SEL R17, R8, RZ, !P0 ;  /* 0x000000ff08117207 */ /* 0x000fc60004000000 */
[----:B------:R-:W-:Y:S01]  /*0610*/  IMAD.IADD R8, R15, 0x1, R0 ;  /* 0x000000010f087824 */ /* 0x000fe200078e0200 */
[----:B------:R-:W-:Y:S01]  /*0620*/  IADD3 R12, PT, PT, R17, R0, RZ ;  /* 0x00000000110c7210 */ /* 0x000fe20007ffe0ff */
[----:B0-----:R-:W-:-:S06]  /*0630*/  ULEA UR4, UR5, UR4, 0x18 ;  /* 0x0000000405047291 */ /* 0x001fcc000f8ec0ff */
[----:B------:R-:W-:Y:S02]  /*0640*/  LEA R8, R8, UR4, 0x2 ;  /* 0x0000000408087c11 */ /* 0x000fe4000f8e10ff */
[----:B------:R-:W-:-:S07]  /*0650*/  LEA R12, R12, UR4, 0x2 ;  /* 0x000000040c0c7c11 */ /* 0x000fce000f8e10ff */
.L_x_38:
[C---:B------:R-:W-:Y:S01]  /*0660*/  VIADD R18, R10.reuse, 0xffffffff ;  /* 0xffffffff0a127836 */ /* 0x040fe20000000000 */
[----:B------:R-:W-:-:S04]  /*0670*/  ISETP.GT.AND P1, PT, R10, R11, PT ;  /* 0x0000000b0a00720c */ /* 0x000fc80003f24270 */
[----:B------:R-:W-:Y:S02]  /*0680*/  ISETP.LT.OR P1, PT, R9, R18, P1 ;  /* 0x000000120900720c */ /* 0x000fe40000f21670 */
[----:B------:R-:W-:Y:S01]  /*0690*/  ISETP.GT.AND P0, PT, R18, R11, PT ;  /* 0x0000000b1200720c */ /* 0x000fe20003f04270 */
[----:B------:R-:W-:-:S05]  /*06a0*/  VIADD R18, R10, 0xfffffffe ;  /* 0xfffffffe0a127836 */ /* 0x000fca0000000000 */
[----:B------:R-:W-:-:S05]  /*06b0*/  ISETP.LT.OR P0, PT, R9, R18, P0 ;  /* 0x000000120900720c */ /* 0x000fca0000701670 */
[----:B------:R-:W-:Y:S01]  /*06c0*/  @!P1 LDS R14, [R8] ;  /* 0x00000000080e9984 */ /* 0x000fe20000000800 */
[----:B------:R-:W0:Y:S03]  /*06d0*/  @!P1 LDC R17, c[0x3][RZ] ;  /* 0x00c00000ff119b82 */ /* 0x000e260000000800 */
[----:B------:R-:W1:Y:S04]  /*06e0*/  @!P1 LDS R15, [R8+0x8] ;  /* 0x00000800080f9984 */ /* 0x000e680000000800 */
[----:B------:R-:W2:Y:S01]  /*06f0*/  @!P1 LDS R16, [R8+0x4] ;  /* 0x0000040008109984 */ /* 0x000ea20000000800 */
[----:B------:R-:W3:Y:S01]  /*0700*/  @!P0 LDC R19, c[0x3][RZ] ;  /* 0x00c00000ff138b82 */ /* 0x000ee20000000800 */
[----:B-1----:R-:W-:Y:S01]  /*0710*/  @!P1 FADD R14, R14, R15 ;  /* 0x0000000f0e0e9221 */ /* 0x002fe20000000000 */
[----:B--2---:R-:W-:-:S04]  /*0720*/  @!P1 FMUL R15, R13, R16 ;  /* 0x000000100d0f9220 */ /* 0x004fc80000400000 */
[----:B0-----:R-:W-:-:S05]  /*0730*/  @!P1 FFMA R15, R14, R17, R15 ;  /* 0x000000110e0f9223 */ /* 0x001fca000000000f */
[----:B------:R-:W-:Y:S01]  /*0740*/  @!P1 STS [R12+0x4], R15 ;  /* 0x0000040f0c009388 */ /* 0x000fe20000000800 */
[----:B------:R-:W-:Y:S01]  /*0750*/  BAR.SYNC.DEFER_BLOCKING 0x0 ;  /* 0x0000000000007b1d */ /* 0x000fe20000010000 */
[----:B------:R-:W-:Y:S02]  /*0760*/  ISETP.GT.AND P1, PT, R18, R11, PT ;  /* 0x0000000b1200720c */ /* 0x000fe40003f24270 */
[C---:B------:R-:W-:Y:S01]  /*0770*/  IADD3 R18, PT, PT, R10.reuse, -0x3, RZ ;  /* 0xfffffffd0a127810 */ /* 0x040fe20007ffe0ff */
[----:B------:R-:W-:-:S03]  /*0780*/  VIADD R10, R10, 0xfffffffc ;  /* 0xfffffffc0a0a7836 */ /* 0x000fc60000000000 */
[----:B------:R-:W-:Y:S01]  /*0790*/  ISETP.LT.OR P1, PT, R9, R18, P1 ;  /* 0x000000120900720c */ /* 0x000fe20000f21670 */
[----:B------:R-:W-:Y:S04]  /*07a0*/  @!P0 LDS R14, [R12] ;  /* 0x000000000c0e8984 */ /* 0x000fe80000000800 */
[----:B------:R-:W0:Y:S04]  /*07b0*/  @!P0 LDS R17, [R12+0x8] ;  /* 0x000008000c118984 */ /* 0x000e280000000800 */
[----:B------:R-:W1:Y:S01]  /*07c0*/  @!P0 LDS R16, [R12+0x4] ;  /* 0x000004000c108984 */ /* 0x000e620000000800 */
[----:B0-----:R-:W-:Y:S01]  /*07d0*/  @!P0 FADD R14, R14, R17 ;  /* 0x000000110e0e8221 */ /* 0x001fe20000000000 */
[----:B-1----:R-:W-:-:S04]  /*07e0*/  @!P0 FMUL R17, R13, R16 ;  /* 0x000000100d118220 */ /* 0x002fc80000400000 */
[----:B---3--:R-:W-:Y:S02]  /*07f0*/  @!P0 FFMA R17, R14, R19, R17 ;  /* 0x000000130e118223 */ /* 0x008fe40000000011 */
[----:B------:R-:W0:Y:S03]  /*0800*/  @!P1 LDC R19, c[0x3][RZ] ;  /* 0x00c00000ff139b82 */ /* 0x000e260000000800 */
[----:B------:R-:W-:Y:S05]  /*0810*/  @!P0 STS [R8+0x4], R17 ;  /* 0x0000041108008388 */ /* 0x000fea0000000800 */
[----:B------:R-:W-:Y:S01]  /*0820*/  BAR.SYNC.DEFER_BLOCKING 0x0 ;  /* 0x0000000000007b1d */ /* 0x000fe20000010000 */
[----:B------:R-:W-:-:S04]  /*0830*/  ISETP.GT.AND P0, PT, R18, R11, PT ;  /* 0x0000000b1200720c */ /* 0x000fc80003f04270 */
[----:B------:R-:W-:-:S13]  /*0840*/  ISETP.LT.OR P0, PT, R9, R10, P0 ;  /* 0x0000000a0900720c */ /* 0x000fda0000701670 */
[----:B------:R-:W1:Y:S01]  /*0850*/  @!P0 LDC R18, c[0x3][RZ] ;  /* 0x00c00000ff128b82 */ /* 0x000e620000000800 */
[----:B------:R-:W-:Y:S04]  /*0860*/  @!P1 LDS R14, [R8] ;  /* 0x00000000080e9984 */ /* 0x000fe80000000800 */
[----:B------:R-:W2:Y:S04]  /*0870*/  @!P1 LDS R15, [R8+0x8] ;  /* 0x00000800080f9984 */ /* 0x000ea80000000800 */
[----:B------:R-:W3:Y:S01]  /*0880*/  @!P1 LDS R16, [R8+0x4] ;  /* 0x0000040008109984 */ /* 0x000ee20000000800 */
[----:B--2---:R-:W-:Y:S01]  /*0890*/  @!P1 FADD R14, R14, R15 ;  /* 0x0000000f0e0e9221 */ /* 0x004fe20000000000 */
[----:B---3--:R-:W-:-:S04]  /*08a0*/  @!P1 FMUL R15, R13, R16 ;  /* 0x000000100d0f9220 */ /* 0x008fc80000400000 */
[----:B0-----:R-:W-:-:S05]  /*08b0*/  @!P1 FFMA R15, R14, R19, R15 ;  /* 0x000000130e0f9223 */ /* 0x001fca000000000f */
[----:B------:R-:W-:Y:S01]  /*08c0*/  @!P1 STS [R12+0x4], R15 ;  /* 0x0000040f0c009388 */ /* 0x000fe20000000800 */
[----:B------:R-:W-:Y:S06]  /*08d0*/  BAR.SYNC.DEFER_BLOCKING 0x0 ;  /* 0x0000000000007b1d */ /* 0x000fec0000010000 */
[----:B------:R-:W-:Y:S04]  /*08e0*/  @!P0 LDS R14, [R12] ;  /* 0x000000000c0e8984 */ /* 0x000fe80000000800 */
[----:B------:R-:W0:Y:S04]  /*08f0*/  @!P0 LDS R17, [R12+0x8] ;  /* 0x000008000c118984 */ /* 0x000e280000000800 */
[----:B------:R-:W2:Y:S01]  /*0900*/  @!P0 LDS R16, [R12+0x4] ;  /* 0x000004000c108984 */ /* 0x000ea20000000800 */
[----:B0-----:R-:W-:Y:S01]  /*0910*/  @!P0 FADD R14, R14, R17 ;  /* 0x000000110e0e8221 */ /* 0x001fe20000000000 */
[----:B--2---:R-:W-:-:S04]  /*0920*/  @!P0 FMUL R17, R13, R16 ;  /* 0x000000100d118220 */ /* 0x004fc80000400000 */
[----:B-1----:R-:W-:Y:S01]  /*0930*/  @!P0 FFMA R17, R14, R18, R17 ;  /* 0x000000120e118223 */ /* 0x002fe20000000011 */
[----:B------:R-:W-:-:S04]  /*0940*/  VIADD R14, R10, 0x4 ;  /* 0x000000040a0e7836 */ /* 0x000fc80000000000 */
[----:B------:R0:W-:Y:S01]  /*0950*/  @!P0 STS [R8+0x4], R17 ;  /* 0x0000041108008388 */ /* 0x0001e20000000800 */
[----:B------:R-:W-:Y:S01]  /*0960*/  BAR.SYNC.DEFER_BLOCKING 0x0 ;  /* 0x0000000000007b1d */ /* 0x000fe20000010000 */
[----:B------:R-:W-:-:S13]  /*0970*/  ISETP.GT.AND P0, PT, R14, 0x6, PT ;  /* 0x000000060e00780c */ /* 0x000fda0003f04270 */
[----:B0-----:R-:W-:Y:S05]  /*0980*/  @P0 BRA `(.L_x_38) ;  /* 0xfffffffc00340947 */ /* 0x001fea000383ffff */
.L_x_33:
[----:B------:R-:W0:Y:S01]  /*0990*/  LDCU.U8 UR4, c[0x0][0x390] ;  /* 0x00007200ff0477ac */ /* 0x000e220008000000 */
[----:B------:R-:W1:Y:S01]  /*09a0*/  S2UR UR5, SR_CgaCtaId ;  /* 0x00000000000579c3 */ /* 0x000e620000008800 */
[----:B------:R-:W-:Y:S01]  /*09b0*/  IADD3 R8, PT, PT, R3, R0, RZ ;  /* 0x0000000003087210 */ /* 0x000fe20007ffe0ff */
[----:B------:R-:W-:Y:S01]  /*09c0*/  BSSY.RECONVERGENT B0, `(.L_x_39) ;  /* 0x0000015000007945 */ /* 0x000fe20003800200 */
[----:B0-----:R-:W-:-:S03]  /*09d0*/  UPRMT UR6, UR4, 0x8880, URZ ;  /* 0x0000888004067896 */ /* 0x001fc600080000ff */
[----:B------:R-:W-:Y:S02]  /*09e0*/  UMOV UR4, 0x400 ;  /* 0x0000040000047882 */ /* 0x000fe40000000000 */
[----:B-1----:R-:W-:-:S03]  /*09f0*/  ULEA UR5, UR5, UR4, 0x18 ;  /* 0x0000000405057291 */ /* 0x002fc6000f8ec0ff */
[----:B------:R-:W-:Y:S02]  /*0a00*/  UMOV UR4, UR6 ;  /* 0x0000000600047c82 */ /* 0x000fe40008000000 */
[----:B------:R-:W-:Y:S01]  /*0a10*/  UISETP.NE.AND UP0, UPT, UR4, URZ, UPT ;  /* 0x000000ff0400728c */ /* 0x000fe2000bf05270 */
[----:B------:R-:W-:-:S08]  /*0a20*/  LEA R8, R8, UR5, 0x2 ;  /* 0x0000000508087c11 */ /* 0x000fd0000f8e10ff */
[----:B------:R-:W-:Y:S05]  /*0a30*/  BRA.U !UP0, `(.L_x_40) ;  /* 0x00000001082c7547 */ /* 0x000fea000b800000 */
[----:B------:R-:W-:-:S13]  /*0a40*/  ISETP.NE.AND P0, PT, R2, RZ, PT ;  /* 0x000000ff0200720c */ /* 0x000fda0003f05270 */
[----:B------:R-:W0:Y:S02]  /*0a50*/  @!P0 LDS R10, [R8+0x10] ;  /* 0x00001000080a8984 */ /* 0x000e240000000800 */
[----:B0-----:R-:W-:Y:S01]  /*0a60*/  @!P0 IMAD.MOV.U32 R11, RZ, RZ, R10 ;  /* 0x000000ffff0b8224 */ /* 0x001fe200078e000a */
[----:B------:R-:W-:Y:S06]  /*0a70*/  @!P0 BRA `(.L_x_41) ;  /* 0x0000000000248947 */ /* 0x000fec0003800000 */
[----:B------:R-:W0:Y:S01]  /*0a80*/  LDC R12, c[0x0][0x370] ;  /* 0x0000dc00ff0c7b82 */ /* 0x000e220000000800 */
[----:B------:R-:W1:Y:S01]  /*0a90*/  LDS R10, [R8+0x8] ;  /* 0x00000800080a7984 */ /* 0x000e620000000800 */
[----:B0-----:R-:W-:-:S05]  /*0aa0*/  IMAD R9, R3, R12, -0x1 ;  /* 0xffffffff03097424 */ /* 0x001fca00078e020c */
[----:B------:R-:W-:-:S13]  /*0ab0*/  ISETP.NE.AND P0, PT, R2, R9, PT ;  /* 0x000000090200720c */ /* 0x000fda0003f05270 */
[----:B-1----:R-:W-:-:S06]  /*0ac0*/  @!P0 IMAD.MOV.U32 R11, RZ, RZ, R10 ;  /* 0x000000ffff0b8224 */ /* 0x002fcc00078e000a */
[----:B------:R0:W1:Y:S01]  /*0ad0*/  @P0 LDS R11, [R8+0x10] ;  /* 0x00001000080b0984 */ /* 0x0000620000000800 */
[----:B------:R-:W-:Y:S05]  /*0ae0*/  BRA `(.L_x_41) ;  /* 0x0000000000087947 */ /* 0x000fea0003800000 */
.L_x_40:
[----:B------:R2:W3:Y:S04]  /*0af0*/  LDS R10, [R8+0x8] ;  /* 0x00000800080a7984 */ /* 0x0004e80000000800 */
[----:B------:R2:W4:Y:S02]  /*0b00*/  LDS R11, [R8+0x10] ;  /* 0x00001000080b7984 */ /* 0x0005240000000800 */
.L_x_41:
[----:B------:R-:W-:Y:S05]  /*0b10*/  BSYNC.RECONVERGENT B0 ;  /* 0x0000000000007941 */ /* 0x000fea0003800200 */
.L_x_39:
[----:B------:R-:W5:Y:S01]  /*0b20*/  LDS R12, [R8+0xc] ;  /* 0x00000c00080c7984 */ /* 0x000f620000000800 */
[----:B------:R-:W0:Y:S01]  /*0b30*/  LDC R13, c[0x3][RZ] ;  /* 0x00c00000ff0d7b82 */ /* 0x000e220000000800 */
[----:B------:R-:W-:Y:S01]  /*0b40*/  ISETP.GE.U32.AND P1, PT, R3, 0x4, PT ;  /* 0x000000040300780c */ /* 0x000fe20003f26070 */
[----:B-1-34-:R-:W-:Y:S01]  /*0b50*/  FADD R11, R11, R10 ;  /* 0x0000000a0b0b7221 */ /* 0x01afe20000000000 */
[C---:B------:R-:W-:Y:S02]  /*0b60*/  LEA R10, R0.reuse, UR5, 0x2 ;  /* 0x00000005000a7c11 */ /* 0x040fe4000f8e10ff */
[----:B------:R-:W-:Y:S02]  /*0b70*/  LOP3.LUT P0, RZ, R0, 0x2, RZ, 0xc0, !PT ;  /* 0x0000000200ff7812 */ /* 0x000fe4000780c0ff */
[----:B------:R-:W-:Y:S01]  /*0b80*/  IADD3 R5, PT, PT, -R6, R3, R5 ;  /* 0x0000000306057210 */ /* 0x000fe20007ffe105 */
[----:B0-----:R-:W-:-:S04]  /*0b90*/  FADD R9, R13, R13 ;  /* 0x0000000d0d097221 */ /* 0x001fc80000000000 */
[----:B------:R-:W-:-:S04]  /*0ba0*/  FADD R9, -R9, 1 ;  /* 0x3f80000009097421 */ /* 0x000fc80000000100 */
[----:B-----5:R-:W-:-:S04]  /*0bb0*/  FMUL R12, R9, R12 ;  /* 0x0000000c090c7220 */ /* 0x020fc80000400000 */
[----:B------:R-:W-:Y:S01]  /*0bc0*/  FFMA R11, R11, R13, R12 ;  /* 0x0000000d0b0b7223 */ /* 0x000fe2000000000c */
[----:B------:R-:W-:-:S04]  /*0bd0*/  SEL R12, R3, RZ, P0 ;  /* 0x000000ff030c7207 */ /* 0x000fc80000000000 */
[----:B------:R0:W-:Y:S01]  /*0be0*/  STS [R10], R11 ;  /* 0x0000000b0a007388 */ /* 0x0001e20000000800 */
[----:B------:R-:W-:Y:S01]  /*0bf0*/  IADD3 R7, PT, PT, R7, R12, RZ ;  /* 0x0000000c07077210 */ /* 0x000fe20007ffe0ff */
[----:B------:R-:W-:Y:S01]  /*0c00*/  IMAD.IADD R5, R12, 0x1, R5 ;  /* 0x000000010c057824 */ /* 0x000fe200078e0205 */
[----:B------:R-:W-:Y:S06]  /*0c10*/  BAR.SYNC.DEFER_BLOCKING 0x0 ;  /* 0x0000000000007b1d */ /* 0x000fec0000010000 */
[----:B------:R-:W-:Y:S05]  /*0c20*/  @!P1 BRA `(.L_x_42) ;  /* 0x0000000400789947 */ /* 0x000fea0003800000 */
[----:B------:R-:W-:Y:S02]  /*0c30*/  VIADD R6, R4, 0xfffffffd ;  /* 0xfffffffd04067836 */ /* 0x000fe40000000000 */
[----:B0-----:R-:W-:-:S03]  /*0c40*/  IMAD.MOV.U32 R11, RZ, RZ, 0x1 ;  /* 0x00000001ff0b7424 */ /* 0x001fc600078e00ff */
[----:B------:R-:W-:Y:S02]  /*0c50*/  ISETP.GE.U32.AND P0, PT, R6, 0x3, PT ;  /* 0x000000030600780c */ /* 0x000fe40003f06070 */
[----:B------:R-:W-:-:S04]  /*0c60*/  IADD3 R6, PT, PT, R4, -0x2, RZ ;  /* 0xfffffffe04067810 */ /* 0x000fc80007ffe0ff */
[----:B------:R-:W-:-:S07]  /*0c70*/  LOP3.LUT R4, R6, 0x3, RZ, 0xc0, !PT ;  /* 0x0000000306047812 */ /* 0x000fce00078ec0ff */
[----:B------:R-:W-:Y:S05]  /*0c80*/  @!P0 BRA `(.L_x_43) ;  /* 0x0000000000e48947 */ /* 0x000fea0003800000 */
[----:B------:R-:W-:Y:S01]  /*0c90*/  HFMA2 R11, -RZ, RZ, 0, 0 ;  /* 0x00000000ff0b7431 */ /* 0x000fe200000001ff */
[----:B------:R-:W-:Y:S01]  /*0ca0*/  LOP3.LUT R6, R6, 0xfffffffc, RZ, 0xc0, !PT ;  /* 0xfffffffc06067812 */ /* 0x000fe200078ec0ff */
[----:B------:R-:W-:-:S07]  /*0cb0*/  VIADD R13, R3, 0xfffffffe ;  /* 0xfffffffe030d7836 */ /* 0x000fce0000000000 */
.L_x_44:
[C---:B------:R-:W-:Y:S01]  /*0cc0*/  VIADD R17, R11.reuse, 0x1 ;  /* 0x000000010b117836 */ /* 0x040fe20000000000 */
[----:B------:R-:W-:Y:S01]  /*0cd0*/  IADD3 R19, PT, PT, R11, 0x3, RZ ;  /* 0x000000030b137810 */ /* 0x000fe20007ffe0ff */
[----:B------:R-:W-:Y:S02]  /*0ce0*/  VIADD R15, R13, 0x1 ;  /* 0x000000010d0f7836 */ /* 0x000fe40000000000 */
[----:B------:R-:W-:Y:S01]  /*0cf0*/  VIADD R11, R11, 0x4 ;  /* 0x000000040b0b7836 */ /* 0x000fe20000000000 */
[CC--:B------:R-:W-:Y:S02]  /*0d00*/  ISETP.GE.U32.AND P1, PT, R0.reuse, R17.reuse, PT ;  /* 0x000000110000720c */ /* 0x0c0fe40003f26070 */
[C---:B------:R-:W-:Y:S02]  /*0d10*/  ISETP.GT.U32.AND P0, PT, R0.reuse, R17, PT ;  /* 0x000000110000720c */ /* 0x040fe40003f04070 */
[C---:B------:R-:W-:Y:S02]  /*0d20*/  ISETP.GE.U32.OR P1, PT, R0.reuse, R15, !P1 ;  /* 0x0000000f0000720c */ /* 0x040fe40004f26470 */
[----:B------:R-:W-:-:S11]  /*0d30*/  ISETP.GE.U32.OR P0, PT, R0, R13, !P0 ;  /* 0x0000000d0000720c */ /* 0x000fd60004706470 */
[----:B------:R-:W-:Y:S01]  /*0d40*/  @!P1 LDS R12, [R10+-0x4] ;  /* 0xfffffc000a0c9984 */ /* 0x000fe20000000800 */
[----:B------:R-:W0:Y:S03]  /*0d50*/  @!P1 LDC R16, c[0x3][RZ] ;  /* 0x00c00000ff109b82 */ /* 0x000e260000000800 */
[----:B------:R-:W1:Y:S04]  /*0d60*/  @!P1 LDS R15, [R10+0x4] ;  /* 0x000004000a0f9984 */ /* 0x000e680000000800 */
[----:B------:R-:W3:Y:S01]  /*0d70*/  @!P1 LDS R14, [R10] ;  /* 0x000000000a0e9984 */ /* 0x000ee20000000800 */
[----:B-1----:R-:W-:Y:S01]  /*0d80*/  @!P1 FADD R12, R12, R15 ;  /* 0x0000000f0c0c9221 */ /* 0x002fe20000000000 */
[----:B---3--:R-:W-:-:S04]  /*0d90*/  @!P1 FMUL R15, R9, R14 ;  /* 0x0000000e090f9220 */ /* 0x008fc80000400000 */
[----:B0-----:R-:W-:Y:S02]  /*0da0*/  @!P1 FFMA R15, R12, R16, R15 ;  /* 0x000000100c0f9223 */ /* 0x001fe4000000000f */
[----:B------:R-:W0:Y:S03]  /*0db0*/  @!P0 LDC R16, c[0x3][RZ] ;  /* 0x00c00000ff108b82 */ /* 0x000e260000000800 */
[----:B------:R-:W-:Y:S05]  /*0dc0*/  @!P1 STS [R8], R15 ;  /* 0x0000000f08009388 */ /* 0x000fea0000000800 */
[----:B------:R-:W-:Y:S01]  /*0dd0*/  BAR.SYNC.DEFER_BLOCKING 0x0 ;  /* 0x0000000000007b1d */ /* 0x000fe20000010000 */
[----:B------:R-:W-:Y:S01]  /*0de0*/  ISETP.GE.U32.AND P1, PT, R0, R19, PT ;  /* 0x000000130000720c */ /* 0x000fe20003f26070 */
[----:B------:R-:W-:-:S05]  /*0df0*/  VIADD R19, R13, 0xffffffff ;  /* 0xffffffff0d137836 */ /* 0x000fca0000000000 */
[----:B------:R-:W-:Y:S02]  /*0e00*/  ISETP.GE.U32.OR P1, PT, R0, R19, !P1 ;  /* 0x000000130000720c */ /* 0x000fe40004f26470 */
[C---:B------:R-:W-:Y:S01]  /*0e10*/  IADD3 R19, PT, PT, R13.reuse, -0x2, RZ ;  /* 0xfffffffe0d137810 */ /* 0x040fe20007ffe0ff */
[----:B------:R-:W-:Y:S01]  /*0e20*/  VIADD R13, R13, 0xfffffffc ;  /* 0xfffffffc0d0d7836 */ /* 0x000fe20000000000 */
[----:B------:R-:W-:Y:S04]  /*0e30*/  @!P0 LDS R12, [R8+-0x4] ;  /* 0xfffffc00080c8984 */ /* 0x000fe80000000800 */
        /* <DEDUP_REMOVED lines=8> */
[----:B------:R-:W-:-:S04]  /*0ec0*/  ISETP.GE.U32.AND P0, PT, R0, R11, PT ;  /* 0x0000000b0000720c */ /* 0x000fc80003f06070 */
[----:B------:R-:W-:Y:S01]  /*0ed0*/  ISETP.GE.U32.OR P0, PT, R0, R19, !P0 ;  /* 0x000000130000720c */ /* 0x000fe20004706470 */
        /* <DEDUP_REMOVED lines=8> */
[----:B------:R-:W-:Y:S06]  /*0f60*/  BAR.SYNC.DEFER_BLOCKING 0x0 ;  /* 0x0000000000007b1d */ /* 0x000fec0000010000 */
[----:B------:R-:W-:Y:S04]  /*0f70*/  @!P0 LDS R12, [R8+-0x4] ;  /* 0xfffffc00080c8984 */ /* 0x000fe80000000800 */
[----:B------:R-:W1:Y:S04]  /*0f80*/  @!P0 LDS R17, [R8+0x4] ;  /* 0x0000040008118984 */ /* 0x000e680000000800 */
[----:B------:R-:W3:Y:S01]  /*0f90*/  @!P0 LDS R14, [R8] ;  /* 0x00000000080e8984 */ /* 0x000ee20000000800 */
[----:B-1----:R-:W-:Y:S01]  /*0fa0*/  @!P0 FADD R12, R12, R17 ;  /* 0x000000110c0c8221 */ /* 0x002fe20000000000 */
[----:B---3--:R-:W-:-:S04]  /*0fb0*/  @!P0 FMUL R17, R9, R14 ;  /* 0x0000000e09118220 */ /* 0x008fc80000400000 */
[----:B0-----:R-:W-:-:S05]  /*0fc0*/  @!P0 FFMA R17, R12, R16, R17 ;  /* 0x000000100c118223 */ /* 0x001fca0000000011 */
[----:B------:R0:W-:Y:S01]  /*0fd0*/  @!P0 STS [R10], R17 ;  /* 0x000000110a008388 */ /* 0x0001e20000000800 */
[----:B------:R-:W-:Y:S01]  /*0fe0*/  BAR.SYNC.DEFER_BLOCKING 0x0 ;  /* 0x0000000000007b1d */ /* 0x000fe20000010000 */
[----:B------:R-:W-:-:S13]  /*0ff0*/  ISETP.NE.AND P0, PT, R11, R6, PT ;  /* 0x000000060b00720c */ /* 0x000fda0003f05270 */
[----:B0-----:R-:W-:Y:S05]  /*1000*/  @P0 BRA `(.L_x_44) ;  /* 0xfffffffc002c0947 */ /* 0x001fea000383ffff */
[----:B------:R-:W-:-:S07]  /*1010*/  VIADD R11, R11, 0x1 ;  /* 0x000000010b0b7836 */ /* 0x000fce0000000000 */
.L_x_43:
[----:B------:R-:W-:-:S13]  /*1020*/  ISETP.NE.AND P0, PT, R4, RZ, PT ;  /* 0x000000ff0400720c */ /* 0x000fda0003f05270 */
[----:B------:R-:W-:Y:S05]  /*1030*/  @!P0 BRA `(.L_x_42) ;  /* 0x0000000000748947 */ /* 0x000fea0003800000 */
[----:B------:R-:W-:Y:S01]  /*1040*/  IADD3 R4, PT, PT, -R4, RZ, RZ ;  /* 0x000000ff04047210 */ /* 0x000fe20007ffe1ff */
[----:B------:R-:W-:Y:S01]  /*1050*/  IMAD.IADD R13, R3, 0x1, -R11 ;  /* 0x00000001030d7824 */ /* 0x000fe200078e0a0b */
[----:B------:R-:W0:Y:S06]  /*1060*/  LDCU UR4, c[0x3][URZ] ;  /* 0x00c00000ff0477ac */ /* 0x000e2c0008000800 */
.L_x_47:
[C---:B------:R-:W-:Y:S01]  /*1070*/  ISETP.GE.U32.AND P0, PT, R0.reuse, R11, PT ;  /* 0x0000000b0000720c */ /* 0x040fe20003f06070 */
[----:B------:R-:W-:Y:S03]  /*1080*/  BSSY.RECONVERGENT B0, `(.L_x_45) ;  /* 0x0000012000007945 */ /* 0x000fe60003800200 */
[----:B------:R-:W-:-:S13]  /*1090*/  ISETP.GE.U32.OR P0, PT, R0, R13, !P0 ;  /* 0x0000000d0000720c */ /* 0x000fda0004706470 */
[----:B-1----:R-:W-:Y:S05]  /*10a0*/  @P0 BRA `(.L_x_46) ;  /* 0x00000000003c0947 */ /* 0x002fea0003800000 */
[----:B------:R-:W-:-:S05]  /*10b0*/  LOP3.LUT R6, R11, 0x1, RZ, 0xc, !PT ;  /* 0x000000010b067812 */ /* 0x000fca00078e0cff */
[----:B------:R-:W-:Y:S01]  /*10c0*/  IMAD R15, R6, R3, RZ ;  /* 0x00000003060f7224 */ /* 0x000fe200078e02ff */
[----:B------:R-:W-:-:S03]  /*10d0*/  LOP3.LUT R6, R11, 0x1, RZ, 0xc0, !PT ;  /* 0x000000010b067812 */ /* 0x000fc600078ec0ff */
[----:B------:R-:W-:Y:S01]  /*10e0*/  IMAD R15, R15, 0x4, R10 ;  /* 0x000000040f0f7824 */ /* 0x000fe200078e020a */
[----:B------:R-:W-:Y:S02]  /*10f0*/  ISETP.NE.U32.AND P0, PT, R6, 0x1, PT ;  /* 0x000000010600780c */ /* 0x000fe40003f05070 */
[----:B------:R-:W-:Y:S02]  /*1100*/  SHF.L.U32 R6, R3, 0x2, RZ ;  /* 0x0000000203067819 */ /* 0x000fe400000006ff */
[----:B--2---:R-:W-:Y:S02]  /*1110*/  LDS R8, [R15+-0x4] ;  /* 0xfffffc000f087984 */ /* 0x004fe40000000800 */
[----:B------:R-:W-:Y:S02]  /*1120*/  SEL R19, R6, RZ, !P0 ;  /* 0x000000ff06137207 */ /* 0x000fe40004000000 */
[----:B------:R-:W1:Y:S03]  /*1130*/  LDS R17, [R15+0x4] ;  /* 0x000004000f117984 */ /* 0x000e660000000800 */
[----:B------:R-:W-:Y:S01]  /*1140*/  IMAD.IADD R19, R10, 0x1, R19 ;  /* 0x000000010a137824 */ /* 0x000fe200078e0213 */
[----:B------:R-:W2:Y:S01]  /*1150*/  LDS R12, [R15] ;  /* 0x000000000f0c7984 */ /* 0x000ea20000000800 */
[----:B-1----:R-:W-:Y:S01]  /*1160*/  FADD R8, R8, R17 ;  /* 0x0000001108087221 */ /* 0x002fe20000000000 */
[----:B--2---:R-:W-:-:S04]  /*1170*/  FMUL R17, R9, R12 ;  /* 0x0000000c09117220 */ /* 0x004fc80000400000 */
[----:B0-----:R-:W-:-:S05]  /*1180*/  FFMA R8, R8, UR4, R17 ;  /* 0x0000000408087c23 */ /* 0x001fca0008000011 */
[----:B------:R1:W-:Y:S02]  /*1190*/  STS [R19], R8 ;  /* 0x0000000813007388 */ /* 0x0003e40000000800 */
.L_x_46:
[----:B0-----:R-:W-:Y:S05]  /*11a0*/  BSYNC.RECONVERGENT B0 ;  /* 0x0000000000007941 */ /* 0x001fea0003800200 */
.L_x_45:
[----:B------:R-:W-:Y:S01]  /*11b0*/  VIADD R4, R4, 0x1 ;  /* 0x0000000104047836 */ /* 0x000fe20000000000 */
[----:B------:R-:W-:Y:S01]  /*11c0*/  BAR.SYNC.DEFER_BLOCKING 0x0 ;  /* 0x0000000000007b1d */ /* 0x000fe20000010000 */
[----:B------:R-:W-:Y:S01]  /*11d0*/  IADD3 R13, PT, PT, R13, -0x1, RZ ;  /* 0xffffffff0d0d7810 */ /* 0x000fe20007ffe0ff */
[----:B------:R-:W-:Y:S02]  /*11e0*/  VIADD R11, R11, 0x1 ;  /* 0x000000010b0b7836 */ /* 0x000fe40000000000 */
[----:B------:R-:W-:-:S13]  /*11f0*/  ISETP.NE.AND P0, PT, R4, RZ, PT ;  /* 0x000000ff0400720c */ /* 0x000fda0003f05270 */
[----:B------:R-:W-:Y:S05]  /*1200*/  @P0 BRA `(.L_x_47) ;  /* 0xfffffffc00980947 */ /* 0x000fea000383ffff */
.L_x_42:
[----:B------:R-:W-:Y:S02]  /*1210*/  LEA R0, R5, UR5, 0x2 ;  /* 0x0000000505007c11 */ /* 0x000fe4000f8e10ff */
[----:B-12---:R-:W-:Y:S01]  /*1220*/  LEA R8, R7, UR5, 0x2 ;  /* 0x0000000507087c11 */ /* 0x006fe2000f8e10ff */
[----:B------:R-:W1:Y:S02]  /*1230*/  LDC.64 R4, c[0x0][0x380] ;  /* 0x0000e000ff047b82 */ /* 0x000e640000000a00 */
[----:B------:R-:W2:Y:S04]  /*1240*/  LDS R9, [R0+-0x8] ;  /* 0xfffff80000097984 */ /* 0x000ea80000000800 */
[----:B0-----:R-:W0:Y:S02]  /*1250*/  LDS R11, [R8] ;  /* 0x00000000080b7984 */ /* 0x001e240000000800 */
[----:B------:R-:W3:Y:S01]  /*1260*/  LDC.64 R6, c[0x0][0x388] ;  /* 0x0000e200ff067b82 */ /* 0x000ee20000000a00 */
[----:B-1----:R-:W-:-:S04]  /*1270*/  IMAD.WIDE R4, R2, 0x4, R4 ;  /* 0x0000000402047825 */ /* 0x002fc800078e0204 */
[----:B---3--:R-:W-:Y:S01]  /*1280*/  IMAD.WIDE R2, R2, 0x4, R6 ;  /* 0x0000000402027825 */ /* 0x008fe200078e0206 */
[----:B--2---:R-:W-:Y:S04]  /*1290*/  STG.E desc[UR8][R4.64], R9 ;  /* 0x0000000904007986 */ /* 0x004fe8000c101908 */
[----:B0-----:R-:W-:Y:S01]  /*12a0*/  STG.E desc[UR8][R2.64], R11 ;  /* 0x0000000b02007986 */ /* 0x001fe2000c101908 */
[----:B------:R-:W-:Y:S05]  /*12b0*/  EXIT ;  /* 0x000000000000794d */ /* 0x000fea0003800000 */
.L_x_48:
        /* <DEDUP_REMOVED lines=12> */
.L_x_70:


//--------------------- .text._Z12downTrianglePfPKfS1_ --------------------------
	.section	.text._Z12downTrianglePfPKfS1_,"ax",@progbits
	.align	128
        .global         _Z12downTrianglePfPKfS1_
        .type           _Z12downTrianglePfPKfS1_,@function
        .size           _Z12downTrianglePfPKfS1_,(.L_x_71 - _Z12downTrianglePfPKfS1_)
        .other          _Z12downTrianglePfPKfS1_,@"STO_CUDA_ENTRY STV_DEFAULT"
_Z12downTrianglePfPKfS1_:
.text._Z12downTrianglePfPKfS1_:
[----:B------:R-:W-:Y:S01]  /*0000*/  LDC R1, c[0x0][0x37c] ;  /* 0x0000df00ff017b82 */ /* 0x000fe20000000800 */
[----:B------:R-:W0:Y:S07]  /*0010*/  S2R R2, SR_TID.X ;  /* 0x0000000000027919 */ /* 0x000e2e0000002100 */
[----:B------:R-:W1:Y:S01]  /*0020*/  LDC.64 R4, c[0x0][0x388] ;  /* 0x0000e200ff047b82 */ /* 0x000e620000000a00 */
[----:B------:R-:W0:Y:S01]  /*0030*/  LDCU UR12, c[0x0][0x360] ;  /* 0x00006c00ff0c77ac */ /* 0x000e220008000800 */
[----:B------:R-:W0:Y:S01]  /*0040*/  S2R R3, SR_CTAID.X ;  /* 0x0000000000037919 */ /* 0x000e220000002500 */
[----:B------:R-:W2:Y:S05]  /*0050*/  LDCU.64 UR10, c[0x0][0x358] ;  /* 0x00006b00ff0a77ac */ /* 0x000eaa0008000a00 */
[----:B------:R-:W3:Y:S01]  /*0060*/  LDC.64 R6, c[0x0][0x390] ;  /* 0x0000e400ff067b82 */ /* 0x000ee20000000a00 */
[----:B0-----:R-:W-:-:S04]  /*0070*/  IMAD R0, R3, UR12, R2 ;  /* 0x0000000c03007c24 */ /* 0x001fc8000f8e0202 */
[----:B-1----:R-:W-:-:S04]  /*0080*/  IMAD.WIDE R4, R0, 0x4, R4 ;  /* 0x0000000400047825 */ /* 0x002fc800078e0204 */
[----:B---3--:R-:W-:Y:S02]  /*0090*/  IMAD.WIDE R6, R0, 0x4, R6 ;  /* 0x0000000400067825 */ /* 0x008fe400078e0206 */
[----:B--2---:R0:W2:Y:S04]  /*00a0*/  LDG.E R4, desc[UR10][R4.64] ;  /* 0x0000000a04047981 */ /* 0x0040a8000c1e1900 */
[----:B------:R-:W3:Y:S01]  /*00b0*/  LDG.E R6, desc[UR10][R6.64] ;  /* 0x0000000a06067981 */ /* 0x000ee2000c1e1900 */
[----:B------:R-:W1:Y:S01]  /*00c0*/  S2UR UR6, SR_CgaCtaId ;  /* 0x00000000000679c3 */ /* 0x000e620000008800 */
[----:B------:R-:W-:Y:S01]  /*00d0*/  UIADD3 UR9, UPT, UPT, UR12, 0x2, URZ ;  /* 0x000000020c097890 */ /* 0x000fe2000fffe0ff */
[C---:B------:R-:W-:Y:S01]  /*00e0*/  IMAD.SHL.U32 R8, R2.reuse, 0x40000000, RZ ;  /* 0x4000000002087824 */ /* 0x040fe200078e00ff */
[----:B------:R-:W-:Y:S01]  /*00f0*/  SHF.R.U32.HI R3, RZ, 0x1, R2 ;  /* 0x00000001ff037819 */ /* 0x000fe20000011602 */
[----:B------:R-:W-:Y:S01]  /*0100*/  UMOV UR5, 0x400 ;  /* 0x0000040000057882 */ /* 0x000fe20000000000 */
[----:B------:R-:W-:Y:S01]  /*0110*/  USHF.R.U32.HI UR4, URZ, 0x1, UR9 ;  /* 0x00000001ff047899 */ /* 0x000fe20008011609 */
[----:B------:R-:W-:Y:S01]  /*0120*/  LOP3.LUT R10, R2, 0x1, RZ, 0xc0, !PT ;  /* 0x00000001020a7812 */ /* 0x000fe200078ec0ff */
[----:B------:R-:W-:Y:S01]  /*0130*/  UISETP.GE.U32.AND UP0, UPT, UR12, 0x4, UPT ;  /* 0x000000040c00788c */ /* 0x000fe2000bf06070 */
[----:B------:R-:W-:-:S03]  /*0140*/  SHF.R.S32.HI R8, RZ, 0x1f, R8 ;  /* 0x0000001fff087819 */ /* 0x000fc60000011408 */
[--C-:B0-----:R-:W-:Y:S02]  /*0150*/  IADD3 R5, PT, PT, R10, UR4, -R3.reuse ;  /* 0x000000040a057c10 */ /* 0x101fe4000fffe803 */
[----:B------:R-:W-:Y:S02]  /*0160*/  LOP3.LUT R8, R8, UR9, RZ, 0xc0, !PT ;  /* 0x0000000908087c12 */ /* 0x000fe4000f8ec0ff */
[----:B------:R-:W-:-:S03]  /*0170*/  IADD3 R3, PT, PT, R10, UR4, R3 ;  /* 0x000000040a037c10 */ /* 0x000fc6000fffe003 */
[C---:B------:R-:W-:Y:S01]  /*0180*/  IMAD.IADD R5, R8.reuse, 0x1, R5 ;  /* 0x0000000108057824 */ /* 0x040fe200078e0205 */
[----:B------:R-:W-:Y:S01]  /*0190*/  IADD3 R3, PT, PT, R8, R3, RZ ;  /* 0x0000000308037210 */ /* 0x000fe20007ffe0ff */
[----:B-1----:R-:W-:-:S06]  /*01a0*/  ULEA UR5, UR6, UR5, 0x18 ;  /* 0x0000000506057291 */ /* 0x002fcc000f8ec0ff */
[----:B------:R-:W-:Y:S02]  /*01b0*/  LEA R5, R5, UR5, 0x2 ;  /* 0x0000000505057c11 */ /* 0x000fe4000f8e10ff */
[----:B------:R-:W-:-:S03]  /*01c0*/  LEA R3, R3, UR5, 0x2 ;  /* 0x0000000503037c11 */ /* 0x000fc6000f8e10ff */
[----:B--2---:R0:W-:Y:S04]  /*01d0*/  STS [R5+-0x8], R4 ;  /* 0xfffff80405007388 */ /* 0x0041e80000000800 */
[----:B---3--:R0:W-:Y:S01]  /*01e0*/  STS [R3], R6 ;  /* 0x0000000603007388 */ /* 0x0081e20000000800 */
[----:B------:R-:W-:Y:S06]  /*01f0*/  BAR.SYNC.DEFER_BLOCKING 0x0 ;  /* 0x0000000000007b1d */ /* 0x000fec0000010000 */
[----:B------:R-:W-:Y:S05]  /*0200*/  BRA.U !UP0, `(.L_x_49) ;  /* 0x0000000508a07547 */ /* 0x000fea000b800000 */
[----:B0-----:R-:W0:Y:S01]  /*0210*/  LDC R3, c[0x3][RZ] ;  /* 0x00c00000ff037b82 */ /* 0x001e220000000800 */
[----:B------:R-:W-:Y:S01]  /*0220*/  UISETP.LT.U32.AND UP0, UPT, UR4, 0x3, UPT ;  /* 0x000000030400788c */ /* 0x000fe2000bf01070 */
[----:B------:R-:W-:-:S03]  /*0230*/  VIADD R9, R2, 0x1 ;  /* 0x0000000102097836 */ /* 0x000fc60000000000 */
[----:B------:R-:W-:Y:S02]  /*0240*/  USEL UR6, UR4, 0x3, UP0 ;  /* 0x0000000304067887 */ /* 0x000fe40008000000 */
[----:B------:R-:W-:Y:S02]  /*0250*/  IADD3 R11, PT, PT, -R9, UR9, RZ ;  /* 0x00000009090b7c10 */ /* 0x000fe4000fffe1ff */
[----:B------:R-:W-:-:S04]  /*0260*/  UIADD3 UR8, UPT, UPT, UR4, -UR6, URZ ;  /* 0x8000000604087290 */ /* 0x000fc8000fffe0ff */
[----:B------:R-:W-:-:S04]  /*0270*/  UIADD3 UR6, UPT, UPT, UR8, 0x1, URZ ;  /* 0x0000000108067890 */ /* 0x000fc8000fffe0ff */
[----:B------:R-:W-:Y:S01]  /*0280*/  ULOP3.LUT UP0, UR7, UR6, 0x3, URZ, 0xc0, !UPT ;  /* 0x0000000306077892 */ /* 0x000fe2000f80c0ff */
[----:B0-----:R-:W-:-:S04]  /*0290*/  FADD R3, R3, R3 ;  /* 0x0000000303037221 */ /* 0x001fc80000000000 */
[----:B------:R-:W-:-:S04]  /*02a0*/  FADD R3, -R3, 1 ;  /* 0x3f80000003037421 */ /* 0x000fc80000000100 */
[----:B------:R-:W-:Y:S05]  /*02b0*/  BRA.U !UP0, `(.L_x_50) ;  /* 0x0000000108807547 */ /* 0x000fea000b800000 */
[----:B------:R-:W0:Y:S01]  /*02c0*/  LDCU UR14, c[0x3][URZ] ;  /* 0x00c00000ff0e77ac */ /* 0x000e220008000800 */
[----:B------:R-:W-:Y:S02]  /*02d0*/  UIADD3 UR6, UPT, UPT, UR4, -0x1, URZ ;  /* 0xffffffff04067890 */ /* 0x000fe4000fffe0ff */
[----:B------:R-:W-:-:S12]  /*02e0*/  UIADD3 UR7, UPT, UPT, -UR7, URZ, URZ ;  /* 0x000000ff07077290 */ /* 0x000fd8000fffe1ff */
.L_x_53:
[----:B------:R-:W-:Y:S01]  /*02f0*/  UIADD3 UR13, UPT, UPT, UR6, 0x1, URZ ;  /* 0x00000001060d7890 */ /* 0x000fe2000fffe0ff */
[----:B------:R-:W-:Y:S01]  /*0300*/  BSSY.RECONVERGENT B0, `(.L_x_51) ;  /* 0x0000018000007945 */ /* 0x000fe20003800200 */
[----:B------:R-:W-:Y:S01]  /*0310*/  UIADD3 UR7, UPT, UPT, UR7, 0x1, URZ ;  /* 0x0000000107077890 */ /* 0x000fe2000fffe0ff */
[----:B------:R-:W-:-:S03]  /*0320*/  UMOV UR4, UR6 ;  /* 0x0000000600047c82 */ /* 0x000fc60008000000 */
[----:B------:R-:W-:Y:S01]  /*0330*/  ISETP.LT.AND P0, PT, R11, UR13, PT ;  /* 0x0000000d0b007c0c */ /* 0x000fe2000bf01270 */
[----:B------:R-:W-:-:S03]  /*0340*/  UISETP.NE.AND UP0, UPT, UR7, URZ, UPT ;  /* 0x000000ff0700728c */ /* 0x000fc6000bf05270 */
[----:B------:R-:W-:-:S13]  /*0350*/  ISETP.LT.OR P0, PT, R9, UR6, P0 ;  /* 0x0000000609007c0c */ /* 0x000fda0008701670 */
[----:B-1----:R-:W-:Y:S05]  /*0360*/  @P0 BRA `(.L_x_52) ;  /* 0x0000000000440947 */ /* 0x002fea0003800000 */
[----:B------:R-:W-:-:S04]  /*0370*/  ULOP3.LUT UR6, UR4, 0x1, URZ, 0xc0, !UPT ;  /* 0x0000000104067892 */ /* 0x000fc8000f8ec0ff */
[----:B------:R-:W-:-:S04]  /*0380*/  UISETP.NE.U32.AND UP1, UPT, UR6, 0x1, UPT ;  /* 0x000000010600788c */ /* 0x000fc8000bf25070 */
[----:B------:R-:W-:-:S06]  /*0390*/  USEL UR6, UR9, URZ, !UP1 ;  /* 0x000000ff09067287 */ /* 0x000fcc000c800000 */
[----:B------:R-:W-:Y:S01]  /*03a0*/  IADD3 R4, PT, PT, R2, UR6, RZ ;  /* 0x0000000602047c10 */ /* 0x000fe2000fffe0ff */
[----:B------:R-:W-:-:S03]  /*03b0*/  ULOP3.LUT UR6, UR13, 0x1, URZ, 0xc0, !UPT ;  /* 0x000000010d067892 */ /* 0x000fc6000f8ec0ff */
[----:B------:R-:W-:Y:S01]  /*03c0*/  LEA R4, R4, UR5, 0x2 ;  /* 0x0000000504047c11 */ /* 0x000fe2000f8e10ff */
[----:B------:R-:W-:-:S04]  /*03d0*/  UISETP.NE.U32.AND UP1, UPT, UR6, 0x1, UPT ;  /* 0x000000010600788c */ /* 0x000fc8000bf25070 */
[----:B------:R-:W-:Y:S01]  /*03e0*/  LDS R5, [R4] ;  /* 0x0000000004057984 */ /* 0x000fe20000000800 */
[----:B------:R-:W-:-:S03]  /*03f0*/  USEL UR6, UR9, URZ, !UP1 ;  /* 0x000000ff09067287 */ /* 0x000fc6000c800000 */
[----:B------:R-:W1:Y:S03]  /*0400*/  LDS R6, [R4+0x8] ;  /* 0x0000080004067984 */ /* 0x000e660000000800 */
[----:B------:R-:W-:Y:S01]  /*0410*/  VIADD R7, R2, UR6 ;  /* 0x0000000602077c36 */ /* 0x000fe20008000000 */
[----:B------:R-:W2:Y:S01]  /*0420*/  LDS R8, [R4+0x4] ;  /* 0x0000040004087984 */ /* 0x000ea20000000800 */
[----:B-1----:R-:W-:-:S03]  /*0430*/  FADD R5, R5, R6 ;  /* 0x0000000605057221 */ /* 0x002fc60000000000 */
[----:B------:R-:W-:Y:S01]  /*0440*/  LEA R6, R7, UR5, 0x2 ;  /* 0x0000000507067c11 */ /* 0x000fe2000f8e10ff */
[----:B--2---:R-:W-:-:S04]  /*0450*/  FMUL R8, R3, R8 ;  /* 0x0000000803087220 */ /* 0x004fc80000400000 */
[----:B0-----:R-:W-:-:S05]  /*0460*/  FFMA R5, R5, UR14, R8 ;  /* 0x0000000e05057c23 */ /* 0x001fca0008000008 */
[----:B------:R1:W-:Y:S02]  /*0470*/  STS [R6+0x4], R5 ;  /* 0x0000040506007388 */ /* 0x0003e40000000800 */
.L_x_52:
[----:B0-----:R-:W-:Y:S05]  /*0480*/  BSYNC.RECONVERGENT B0 ;  /* 0x0000000000007941 */ /* 0x001fea0003800200 */
.L_x_51:
[----:B------:R-:W-:Y:S01]  /*0490*/  BAR.SYNC.DEFER_BLOCKING 0x0 ;  /* 0x0000000000007b1d */ /* 0x000fe20000010000 */
[----:B------:R-:W-:-:S05]  /*04a0*/  UIADD3 UR6, UPT, UPT, UR4, -0x1, URZ ;  /* 0xffffffff04067890 */ /* 0x000fca000fffe0ff */
[----:B------:R-:W-:Y:S07]  /*04b0*/  BRA.U UP0, `(.L_x_53) ;  /* 0xfffffffd008c7547 */ /* 0x000fee000b83ffff */
.L_x_50:
[----:B------:R-:W-:-:S09]  /*04c0*/  UISETP.GE.U32.AND UP0, UPT, UR8, 0x3, UPT ;  /* 0x000000030800788c */ /* 0x000fd2000bf06070 */
[----:B------:R-:W-:Y:S05]  /*04d0*/  BRA.U !UP0, `(.L_x_49) ;  /* 0x0000000108ec7547 */ /* 0x000fea000b800000 */
[----:B------:R-:W-:-:S04]  /*04e0*/  ULOP3.LUT UR6, UR4, 0x1, URZ, 0xc0, !UPT ;  /* 0x0000000104067892 */ /* 0x000fc8000f8ec0ff */
[----:B------:R-:W-:-:S04]  /*04f0*/  UISETP.NE.U32.AND UP0, UPT, UR6, 0x1, UPT ;  /* 0x000000010600788c */ /* 0x000fc8000bf05070 */
[----:B------:R-:W-:Y:S02]  /*0500*/  USEL UR7, UR9, URZ, !UP0 ;  /* 0x000000ff09077287 */ /* 0x000fe4000c000000 */
[----:B------:R-:W-:-:S04]  /*0510*/  USEL UR6, UR9, URZ, UP0 ;  /* 0x000000ff09067287 */ /* 0x000fc80008000000 */
[C---:B-1----:R-:W-:Y:S02]  /*0520*/  VIADD R5, R2.reuse, UR7 ;  /* 0x0000000702057c36 */ /* 0x042fe40008000000 */
[----:B------:R-:W-:-:S03]  /*0530*/  IADD3 R4, PT, PT, R2, UR6, RZ ;  /* 0x0000000602047c10 */ /* 0x000fc6000fffe0ff */
[----:B------:R-:W-:Y:S02]  /*0540*/  LEA R5, R5, UR5, 0x2 ;  /* 0x0000000505057c11 */ /* 0x000fe4000f8e10ff */
[----:B------:R-:W-:-:S07]  /*0550*/  LEA R4, R4, UR5, 0x2 ;  /* 0x0000000504047c11 */ /* 0x000fce000f8e10ff */
.L_x_54:
[----:B------:R-:W-:Y:S02]  /*0560*/  UIADD3 UR6, UPT, UPT, UR4, -0x1, URZ ;  /* 0xffffffff04067890 */ /* 0x000fe4000fffe0ff */
[----:B------:R-:W-:Y:S01]  /*0570*/  ISETP.LT.AND P1, PT, R11, UR4, PT ;  /* 0x000000040b007c0c */ /* 0x000fe2000bf21270 */
[----:B------:R-:W-:-:S03]  /*0580*/  UIADD3 UR7, UPT, UPT, UR4, -0x2, URZ ;  /* 0xfffffffe04077890 */ /* 0x000fc6000fffe0ff */
[----:B------:R-:W-:Y:S02]  /*0590*/  ISETP.LT.OR P1, PT, R9, UR6, P1 ;  /* 0x0000000609007c0c */ /* 0x000fe40008f21670 */
[----:B------:R-:W-:Y:S01]  /*05a0*/  ISETP.LT.AND P0, PT, R11, UR6, PT ;  /* 0x000000060b007c0c */ /* 0x000fe2000bf01270 */
[----:B------:R-:W-:Y:S02]  /*05b0*/  UIADD3 UR6, UPT, UPT, UR4, -0x3, URZ ;  /* 0xfffffffd04067890 */ /* 0x000fe4000fffe0ff */
[----:B------:R-:W-:Y:S01]  /*05c0*/  UIADD3 UR4, UPT, UPT, UR4, -0x4, URZ ;  /* 0xfffffffc04047890 */ /* 0x000fe2000fffe0ff */
[----:B------:R-:W-:-:S07]  /*05d0*/  ISETP.LT.OR P0, PT, R9, UR7, P0 ;  /* 0x0000000709007c0c */ /* 0x000fce0008701670 */
[----:B------:R-:W-:Y:S01]  /*05e0*/  @!P1 LDS R6, [R4] ;  /* 0x0000000004069984 */ /* 0x000fe20000000800 */
[----:B------:R-:W0:Y:S03]  /*05f0*/  @!P1 LDC R10, c[0x3][RZ] ;  /* 0x00c00000ff0a9b82 */ /* 0x000e260000000800 */
[----:B--2---:R-:W1:Y:S04]  /*0600*/  @!P1 LDS R7, [R4+0x8] ;  /* 0x0000080004079984 */ /* 0x004e680000000800 */
[----:B------:R-:W2:Y:S01]  /*0610*/  @!P1 LDS R8, [R4+0x4] ;  /* 0x0000040004089984 */ /* 0x000ea20000000800 */
[----:B------:R-:W3:Y:S01]  /*0620*/  @!P0 LDC R12, c[0x3][RZ] ;  /* 0x00c00000ff0c8b82 */ /* 0x000ee20000000800 */
[----:B-1----:R-:W-:Y:S01]  /*0630*/  @!P1 FADD R6, R6, R7 ;  /* 0x0000000706069221 */ /* 0x002fe20000000000 */
[----:B--2---:R-:W-:-:S04]  /*0640*/  @!P1 FMUL R7, R3, R8 ;  /* 0x0000000803079220 */ /* 0x004fc80000400000 */
[----:B0-----:R-:W-:-:S05]  /*0650*/  @!P1 FFMA R6, R6, R10, R7 ;  /* 0x0000000a06069223 */ /* 0x001fca0000000007 */
[----:B------:R-:W-:Y:S01]  /*0660*/  @!P1 STS [R5+0x4], R6 ;  /* 0x0000040605009388 */ /* 0x000fe20000000800 */
[----:B------:R-:W-:Y:S01]  /*0670*/  BAR.SYNC.DEFER_BLOCKING 0x0 ;  /* 0x0000000000007b1d */ /* 0x000fe20000010000 */
[----:B------:R-:W-:-:S04]  /*0680*/  ISETP.LT.AND P1, PT, R11, UR7, PT ;  /* 0x000000070b007c0c */ /* 0x000fc8000bf21270 */
[----:B------:R-:W-:Y:S01]  /*0690*/  ISETP.LT.OR P1, PT, R9, UR6, P1 ;  /* 0x0000000609007c0c */ /* 0x000fe20008f21670 */
        /* <DEDUP_REMOVED lines=9> */
[----:B------:R-:W-:Y:S01]  /*0730*/  ISETP.LT.AND P0, PT, R11, UR6, PT ;  /* 0x000000060b007c0c */ /* 0x000fe2000bf01270 */
[----:B------:R-:W-:-:S03]  /*0740*/  UIADD3 UR6, UPT, UPT, UR4, 0x4, URZ ;  /* 0x0000000404067890 */ /* 0x000fc6000fffe0ff */
[----:B------:R-:W-:Y:S01]  /*0750*/  ISETP.LT.OR P0, PT, R9, UR4, P0 ;  /* 0x0000000409007c0c */ /* 0x000fe20008701670 */
[----:B------:R-:W-:-:S12]  /*0760*/  UISETP.GT.AND UP0, UPT, UR6, 0x6, UPT ;  /* 0x000000060600788c */ /* 0x000fd8000bf04270 */
        /* <DEDUP_REMOVED lines=14> */
[----:B-1----:R-:W-:-:S05]  /*0850*/  @!P0 FFMA R7, R7, R12, R10 ;  /* 0x0000000c07078223 */ /* 0x002fca000000000a */
[----:B------:R2:W-:Y:S01]  /*0860*/  @!P0 STS [R4+0x4], R7 ;  /* 0x0000040704008388 */ /* 0x0005e20000000800 */
[----:B------:R-:W-:Y:S06]  /*0870*/  BAR.SYNC.DEFER_BLOCKING 0x0 ;  /* 0x0000000000007b1d */ /* 0x000fec0000010000 */
[----:B------:R-:W-:Y:S05]  /*0880*/  BRA.U UP0, `(.L_x_54) ;  /* 0xfffffffd00347547 */ /* 0x000fea000b83ffff */
.L_x_49:
[----:B------:R-:W-:Y:S01]  /*0890*/  ISETP.NE.AND P0, PT, R0, RZ, PT ;  /* 0x000000ff0000720c */ /* 0x000fe20003f05270 */
[----:B--2---:R-:W2:Y:S01]  /*08a0*/  LDC R7, c[0x3][RZ] ;  /* 0x00c00000ff077b82 */ /* 0x004ea20000000800 */
[----:B0-----:R-:W-:Y:S01]  /*08b0*/  IADD3 R3, PT, PT, R2, UR9, RZ ;  /* 0x0000000902037c10 */ /* 0x001fe2000fffe0ff */
[----:B------:R-:W-:Y:S03]  /*08c0*/  BSSY.RECONVERGENT B0, `(.L_x_55) ;  /* 0x0000011000007945 */ /* 0x000fe60003800200 */
[----:B------:R-:W-:-:S05]  /*08d0*/  LEA R3, R3, UR5, 0x2 ;  /* 0x0000000503037c11 */ /* 0x000fca000f8e10ff */
[----:B-1----:R-:W0:Y:S04]  /*08e0*/  LDS R5, [R3+0x4] ;  /* 0x0000040003057984 */ /* 0x002e280000000800 */
[----:B------:R-:W1:Y:S01]  /*08f0*/  @!P0 LDS R4, [R3+0x8] ;  /* 0x0000080003048984 */ /* 0x000e620000000800 */
[----:B--2---:R-:W-:-:S04]  /*0900*/  FADD R6, R7, R7 ;  /* 0x0000000707067221 */ /* 0x004fc80000000000 */
[----:B------:R-:W-:-:S04]  /*0910*/  FADD R6, -R6, 1 ;  /* 0x3f80000006067421 */ /* 0x000fc80000000100 */
[----:B0-----:R-:W-:Y:S01]  /*0920*/  FMUL R6, R6, R5 ;  /* 0x0000000506067220 */ /* 0x001fe20000400000 */
[----:B-1----:R-:W-:Y:S01]  /*0930*/  @!P0 IMAD.MOV.U32 R5, RZ, RZ, R4 ;  /* 0x000000ffff058224 */ /* 0x002fe200078e0004 */
[----:B------:R-:W-:Y:S06]  /*0940*/  @!P0 BRA `(.L_x_56) ;  /* 0x0000000000208947 */ /* 0x000fec0003800000 */
[----:B------:R-:W-:Y:S01]  /*0950*/  IADD3 R3, PT, PT, R2, UR12, RZ ;  /* 0x0000000c02037c10 */ /* 0x000fe2000fffe0ff */
[----:B------:R-:W0:Y:S03]  /*0960*/  LDCU UR4, c[0x0][0x370] ;  /* 0x00006e00ff0477ac */ /* 0x000e260008000800 */
[----:B------:R-:W-:-:S05]  /*0970*/  LEA R3, R3, UR5, 0x2 ;  /* 0x0000000503037c11 */ /* 0x000fca000f8e10ff */
[----:B------:R-:W1:Y:S01]  /*0980*/  LDS R4, [R3+0x8] ;  /* 0x0000080003047984 */ /* 0x000e620000000800 */
[----:B0-----:R-:W-:-:S06]  /*0990*/  UIMAD UR4, UR12, UR4, -0x1 ;  /* 0xffffffff0c0474a4 */ /* 0x001fcc000f8e0204 */
[----:B------:R-:W-:-:S13]  /*09a0*/  ISETP.NE.AND P0, PT, R0, UR4, PT ;  /* 0x0000000400007c0c */ /* 0x000fda000bf05270 */
[----:B-1----:R-:W-:-:S06]  /*09b0*/  @!P0 IMAD.MOV.U32 R5, RZ, RZ, R4 ;  /* 0x000000ffff058224 */ /* 0x002fcc00078e0004 */
[----:B------:R0:W1:Y:S02]  /*09c0*/  @P0 LDS R5, [R3+0x10] ;  /* 0x0000100003050984 */ /* 0x0000640000000800 */
.L_x_56:
[----:B------:R-:W-:Y:S05]  /*09d0*/  BSYNC.RECONVERGENT B0 ;  /* 0x0000000000007941 */ /* 0x000fea0003800200 */
.L_x_55:
[----:B-1----:R-:W-:Y:S01]  /*09e0*/  FADD R5, R5, R4 ;  /* 0x0000000405057221 */ /* 0x002fe20000000000 */
[----:B------:R-:W-:Y:S02]  /*09f0*/  LEA R4, R2, UR5, 0x2 ;  /* 0x0000000502047c11 */ /* 0x000fe4000f8e10ff */
[----:B0-----:R-:W0:Y:S01]  /*0a00*/  LDC.64 R2, c[0x0][0x380] ;  /* 0x0000e000ff027b82 */ /* 0x001e220000000a00 */
[----:B------:R-:W-:-:S05]  /*0a10*/  FFMA R5, R5, R7, R6 ;  /* 0x0000000705057223 */ /* 0x000fca0000000006 */
[----:B------:R-:W-:Y:S02]  /*0a20*/  STS [R4], R5 ;  /* 0x0000000504007388 */ /* 0x000fe40000000800 */
[----:B------:R-:W-:Y:S01]  /*0a30*/  BAR.SYNC.DEFER_BLOCKING 0x0 ;  /* 0x0000000000007b1d */ /* 0x000fe20000010000 */
[----:B0-----:R-:W-:-:S05]  /*0a40*/  IMAD.WIDE R2, R0, 0x4, R2 ;  /* 0x0000000400027825 */ /* 0x001fca00078e0202 */
[----:B------:R-:W0:Y:S04]  /*0a50*/  LDS R7, [R4] ;  /* 0x0000000004077984 */ /* 0x000e280000000800 */
[----:B0-----:R-:W-:Y:S01]  /*0a60*/  STG.E desc[UR10][R2.64], R7 ;  /* 0x0000000702007986 */ /* 0x001fe2000c10190a */
[----:B------:R-:W-:Y:S05]  /*0a70*/  EXIT ;  /* 0x000000000000794d */ /* 0x000fea0003800000 */
.L_x_57:
        /* <DEDUP_REMOVED lines=16> */
.L_x_71:


//--------------------- .text._Z10upTrianglePKfPfS1_ --------------------------
	.section	.text._Z10upTrianglePKfPfS1_,"ax",@progbits
	.align	128
        .global         _Z10upTrianglePKfPfS1_
        .type           _Z10upTrianglePKfPfS1_,@function
        .size           _Z10upTrianglePKfPfS1_,(.L_x_72 - _Z10upTrianglePKfPfS1_)
        .other          _Z10upTrianglePKfPfS1_,@"STO_CUDA_ENTRY STV_DEFAULT"
_Z10upTrianglePKfPfS1_:
.text._Z10upTrianglePKfPfS1_:
[----:B------:R-:W-:Y:S01]  /*0000*/  LDC R1, c[0x0][0x37c] ;  /* 0x0000df00ff017b82 */ /* 0x000fe20000000800 */
[----:B------:R-:W0:Y:S07]  /*0010*/  S2R R2, SR_TID.X ;  /* 0x0000000000027919 */ /* 0x000e2e0000002100 */
[----:B------:R-:W0:Y:S01]  /*0020*/  S2UR UR4, SR_CTAID.X ;  /* 0x00000000000479c3 */ /* 0x000e220000002500 */
[----:B------:R-:W1:Y:S07]  /*0030*/  LDCU.64 UR6, c[0x0][0x358] ;  /* 0x00006b00ff0677ac */ /* 0x000e6e0008000a00 */
[----:B------:R-:W0:Y:S08]  /*0040*/  LDC R3, c[0x0][0x360] ;  /* 0x0000d800ff037b82 */ /* 0x000e300000000800 */
[----:B------:R-:W2:Y:S01]  /*0050*/  LDC.64 R6, c[0x0][0x380] ;  /* 0x0000e000ff067b82 */ /* 0x000ea20000000a00 */
[----:B0-----:R-:W-:-:S04]  /*0060*/  IMAD R0, R3, UR4, R2 ;  /* 0x0000000403007c24 */ /* 0x001fc8000f8e0202 */
[----:B--2---:R-:W-:-:S06]  /*0070*/  IMAD.WIDE R6, R0, 0x4, R6 ;  /* 0x0000000400067825 */ /* 0x004fcc00078e0206 */
[----:B-1----:R-:W2:Y:S01]  /*0080*/  LDG.E R7, desc[UR6][R6.64] ;  /* 0x0000000606077981 */ /* 0x002ea2000c1e1900 */
[----:B------:R-:W0:Y:S01]  /*0090*/  S2UR UR5, SR_CgaCtaId ;  /* 0x00000000000579c3 */ /* 0x000e220000008800 */
[----:B------:R-:W-:Y:S01]  /*00a0*/  UMOV UR4, 0x400 ;  /* 0x0000040000047882 */ /* 0x000fe20000000000 */
[----:B------:R-:W-:Y:S01]  /*00b0*/  ISETP.GE.U32.AND P0, PT, R3, 0x4, PT ;  /* 0x000000040300780c */ /* 0x000fe20003f06070 */
[----:B0-----:R-:W-:-:S06]  /*00c0*/  ULEA UR4, UR5, UR4, 0x18 ;  /* 0x0000000405047291 */ /* 0x001fcc000f8ec0ff */
[----:B------:R-:W-:-:S05]  /*00d0*/  LEA R4, R2, UR4, 0x2 ;  /* 0x0000000402047c11 */ /* 0x000fca000f8e10ff */
[----:B--2---:R0:W-:Y:S01]  /*00e0*/  STS [R4], R7 ;  /* 0x0000000704007388 */ /* 0x0041e20000000800 */
[----:B------:R-:W-:Y:S06]  /*00f0*/  BAR.SYNC.DEFER_BLOCKING 0x0 ;  /* 0x0000000000007b1d */ /* 0x000fec0000010000 */
[----:B------:R-:W-:Y:S05]  /*0100*/  @!P0 BRA `(.L_x_58) ;  /* 0x00000004008c8947 */ /* 0x000fea0003800000 */
[----:B------:R-:W1:Y:S01]  /*0110*/  LDC R6, c[0x3][RZ] ;  /* 0x00c00000ff067b82 */ /* 0x000e620000000800 */
[----:B------:R-:W-:Y:S01]  /*0120*/  SHF.R.U32.HI R5, RZ, 0x1, R3 ;  /* 0x00000001ff057819 */ /* 0x000fe20000011603 */
[----:B------:R-:W-:-:S04]  /*0130*/  HFMA2 R9, -RZ, RZ, 0, 5.9604644775390625e-08 ;  /* 0x00000001ff097431 */ /* 0x000fc800000001ff */
[----:B0-----:R-:W-:-:S05]  /*0140*/  VIADD R7, R5, 0xfffffffe ;  /* 0xfffffffe05077836 */ /* 0x001fca0000000000 */
[----:B------:R-:W-:Y:S01]  /*0150*/  ISETP.GE.U32.AND P0, PT, R7, 0x3, PT ;  /* 0x000000030700780c */ /* 0x000fe20003f06070 */
[----:B------:R-:W-:-:S05]  /*0160*/  VIADD R7, R5, 0xffffffff ;  /* 0xffffffff05077836 */ /* 0x000fca0000000000 */
[----:B------:R-:W-:Y:S01]  /*0170*/  LOP3.LUT R5, R7, 0x3, RZ, 0xc0, !PT ;  /* 0x0000000307057812 */ /* 0x000fe200078ec0ff */
[----:B-1----:R-:W-:-:S04]  /*0180*/  FADD R6, R6, R6 ;  /* 0x0000000606067221 */ /* 0x002fc80000000000 */
[----:B------:R-:W-:Y:S02]  /*0190*/  FADD R6, -R6, 1 ;  /* 0x3f80000006067421 */ /* 0x000fe40000000100 */
[----:B------:R-:W-:Y:S05]  /*01a0*/  @!P0 BRA `(.L_x_59) ;  /* 0x0000000000e88947 */ /* 0x000fea0003800000 */
[----:B------:R-:W-:Y:S01]  /*01b0*/  LOP3.LUT R7, R7, 0xfffffffc, RZ, 0xc0, !PT ;  /* 0xfffffffc07077812 */ /* 0x000fe200078ec0ff */
[C---:B------:R-:W-:Y:S01]  /*01c0*/  IMAD R8, R3.reuse, 0x4, R4 ;  /* 0x0000000403087824 */ /* 0x040fe200078e0204 */
[----:B------:R-:W-:Y:S01]  /*01d0*/  MOV R9, RZ ;  /* 0x000000ff00097202 */ /* 0x000fe20000000f00 */
[----:B------:R-:W-:-:S07]  /*01e0*/  VIADD R11, R3, 0xfffffffe ;  /* 0xfffffffe030b7836 */ /* 0x000fce0000000000 */
.L_x_60:
        /* <DEDUP_REMOVED lines=11> */
[----:B------:R-:W2:Y:S01]  /*02a0*/  @!P1 LDS R15, [R4] ;  /* 0x00000000040f9984 */ /* 0x000ea20000000800 */
[----:B-1----:R-:W-:Y:S01]  /*02b0*/  @!P1 FADD R10, R10, R13 ;  /* 0x0000000d0a0a9221 */ /* 0x002fe20000000000 */
[----:B--2---:R-:W-:-:S04]  /*02c0*/  @!P1 FMUL R15, R6, R15 ;  /* 0x0000000f060f9220 */ /* 0x004fc80000400000 */
        /* <DEDUP_REMOVED lines=28> */
[----:B------:R-:W-:Y:S06]  /*0490*/  BAR.SYNC.DEFER_BLOCKING 0x0 ;  /* 0x0000000000007b1d */ /* 0x000fec0000010000 */
[----:B------:R-:W-:Y:S04]  /*04a0*/  @!P0 LDS R10, [R8+-0x4] ;  /* 0xfffffc00080a8984 */ /* 0x000fe80000000800 */
[----:B------:R-:W1:Y:S04]  /*04b0*/  @!P0 LDS R13, [R8+0x4] ;  /* 0x00000400080d8984 */ /* 0x000e680000000800 */
[----:B------:R-:W2:Y:S01]  /*04c0*/  @!P0 LDS R17, [R8] ;  /* 0x0000000008118984 */ /* 0x000ea20000000800 */
[----:B-1----:R-:W-:Y:S01]  /*04d0*/  @!P0 FADD R10, R10, R13 ;  /* 0x0000000d0a0a8221 */ /* 0x002fe20000000000 */
[----:B--2---:R-:W-:-:S04]  /*04e0*/  @!P0 FMUL R17, R6, R17 ;  /* 0x0000001106118220 */ /* 0x004fc80000400000 */
[----:B0-----:R-:W-:-:S05]  /*04f0*/  @!P0 FFMA R17, R10, R12, R17 ;  /* 0x0000000c0a118223 */ /* 0x001fca0000000011 */
[----:B------:R0:W-:Y:S01]  /*0500*/  @!P0 STS [R4], R17 ;  /* 0x0000001104008388 */ /* 0x0001e20000000800 */
[----:B------:R-:W-:Y:S01]  /*0510*/  BAR.SYNC.DEFER_BLOCKING 0x0 ;  /* 0x0000000000007b1d */ /* 0x000fe20000010000 */
[----:B------:R-:W-:-:S13]  /*0520*/  ISETP.NE.AND P0, PT, R9, R7, PT ;  /* 0x000000070900720c */ /* 0x000fda0003f05270 */
[----:B0-----:R-:W-:Y:S05]  /*0530*/  @P0 BRA `(.L_x_60) ;  /* 0xfffffffc002c0947 */ /* 0x001fea000383ffff */
[----:B------:R-:W-:-:S07]  /*0540*/  VIADD R9, R9, 0x1 ;  /* 0x0000000109097836 */ /* 0x000fce0000000000 */
.L_x_59:
[----:B------:R-:W-:-:S13]  /*0550*/  ISETP.NE.AND P0, PT, R5, RZ, PT ;  /* 0x000000ff0500720c */ /* 0x000fda0003f05270 */
[----:B------:R-:W-:Y:S05]  /*0560*/  @!P0 BRA `(.L_x_58) ;  /* 0x0000000000748947 */ /* 0x000fea0003800000 */
[----:B------:R-:W-:Y:S01]  /*0570*/  IADD3 R7, PT, PT, -R5, RZ, RZ ;  /* 0x000000ff05077210 */ /* 0x000fe20007ffe1ff */
[----:B------:R-:W-:Y:S01]  /*0580*/  IMAD.IADD R5, R3, 0x1, -R9 ;  /* 0x0000000103057824 */ /* 0x000fe200078e0a09 */
[----:B------:R-:W0:Y:S06]  /*0590*/  LDCU UR5, c[0x3][URZ] ;  /* 0x00c00000ff0577ac */ /* 0x000e2c0008000800 */
.L_x_63:
        /* <DEDUP_REMOVED lines=10> */
[----:B------:R-:W-:Y:S02]  /*0640*/  LDS R10, [R11+-0x4] ;  /* 0xfffffc000b0a7984 */ /* 0x000fe40000000800 */
        /* <DEDUP_REMOVED lines=8> */
.L_x_62:
[----:B0-----:R-:W-:Y:S05]  /*06d0*/  BSYNC.RECONVERGENT B0 ;  /* 0x0000000000007941 */ /* 0x001fea0003800200 */
.L_x_61:
[----:B------:R-:W-:Y:S01]  /*06e0*/  IADD3 R7, PT, PT, R7, 0x1, RZ ;  /* 0x0000000107077810 */ /* 0x000fe20007ffe0ff */
[----:B------:R-:W-:Y:S01]  /*06f0*/  BAR.SYNC.DEFER_BLOCKING 0x0 ;  /* 0x0000000000007b1d */ /* 0x000fe20000010000 */
[----:B------:R-:W-:Y:S01]  /*0700*/  VIADD R5, R5, 0xffffffff ;  /* 0xffffffff05057836 */ /* 0x000fe20000000000 */
[----:B------:R-:W-:Y:S02]  /*0710*/  IADD3 R9, PT, PT, R9, 0x1, RZ ;  /* 0x0000000109097810 */ /* 0x000fe40007ffe0ff */
[----:B------:R-:W-:-:S13]  /*0720*/  ISETP.NE.AND P0, PT, R7, RZ, PT ;  /* 0x000000ff0700720c */ /* 0x000fda0003f05270 */
[----:B------:R-:W-:Y:S05]  /*0730*/  @P0 BRA `(.L_x_63) ;  /* 0xfffffffc00980947 */ /* 0x000fea000383ffff */
.L_x_58:
[C---:B------:R-:W-:Y:S01]  /*0740*/  IMAD.SHL.U32 R5, R2.reuse, 0x40000000, RZ ;  /* 0x4000000002057824 */ /* 0x040fe200078e00ff */
[----:B0-----:R-:W-:Y:S02]  /*0750*/  SHF.R.U32.HI R4, RZ, 0x1, R2 ;  /* 0x00000001ff047819 */ /* 0x001fe40000011602 */
[----:B------:R-:W-:Y:S02]  /*0760*/  LOP3.LUT R6, R2, 0x1, RZ, 0xc0, !PT ;  /* 0x0000000102067812 */ /* 0x000fe400078ec0ff */
[----:B------:R-:W-:Y:S02]  /*0770*/  SHF.R.S32.HI R2, RZ, 0x1f, R5 ;  /* 0x0000001fff027819 */ /* 0x000fe40000011405 */
[-C--:B------:R-:W-:Y:S02]  /*0780*/  IADD3 R8, PT, PT, -R4, R3.reuse, R6 ;  /* 0x0000000304087210 */ /* 0x080fe40007ffe106 */
[----:B------:R-:W-:-:S04]  /*0790*/  LOP3.LUT R3, R2, R3, RZ, 0xc0, !PT ;  /* 0x0000000302037212 */ /* 0x000fc800078ec0ff */
[C---:B------:R-:W-:Y:S02]  /*07a0*/  IADD3 R8, PT, PT, R3.reuse, R8, RZ ;  /* 0x0000000803087210 */ /* 0x040fe40007ffe0ff */
[----:B------:R-:W-:Y:S02]  /*07b0*/  IADD3 R3, PT, PT, R3, R6, R4 ;  /* 0x0000000603037210 */ /* 0x000fe40007ffe004 */
[----:B------:R-:W-:Y:S01]  /*07c0*/  LEA R8, R8, UR4, 0x2 ;  /* 0x0000000408087c11 */ /* 0x000fe2000f8e10ff */
[----:B------:R-:W0:Y:S01]  /*07d0*/  LDC.64 R4, c[0x0][0x390] ;  /* 0x0000e400ff047b82 */ /* 0x000e220000000a00 */
[----:B------:R-:W-:-:S03]  /*07e0*/  LEA R6, R3, UR4, 0x2 ;  /* 0x0000000403067c11 */ /* 0x000fc6000f8e10ff */
[----:B------:R-:W2:Y:S04]  /*07f0*/  LDS R7, [R8+-0x8] ;  /* 0xfffff80008077984 */ /* 0x000ea80000000800 */
[----:B------:R-:W3:Y:S01]  /*0800*/  LDS R9, [R6] ;  /* 0x0000000006097984 */ /* 0x000ee20000000800 */
[----:B------:R-:W4:Y:S01]  /*0810*/  LDC.64 R2, c[0x0][0x388] ;  /* 0x0000e200ff027b82 */ /* 0x000f220000000a00 */
[----:B0-----:R-:W-:-:S04]  /*0820*/  IMAD.WIDE R4, R0, 0x4, R4 ;  /* 0x0000000400047825 */ /* 0x001fc800078e0204 */
[----:B----4-:R-:W-:-:S05]  /*0830*/  IMAD.WIDE R2, R0, 0x4, R2 ;  /* 0x0000000400027825 */ /* 0x010fca00078e0202 */
[----:B--2---:R-:W-:Y:S04]  /*0840*/  STG.E desc[UR6][R2.64], R7 ;  /* 0x0000000702007986 */ /* 0x004fe8000c101906 */
[----:B---3--:R-:W-:Y:S01]  /*0850*/  STG.E desc[UR6][R4.64], R9 ;  /* 0x0000000904007986 */ /* 0x008fe2000c101906 */
[----:B------:R-:W-:Y:S05]  /*0860*/  EXIT ;  /* 0x000000000000794d */ /* 0x000fea0003800000 */
.L_x_64:
        /* <DEDUP_REMOVED lines=9> */
.L_x_72:


//--------------------- .text._Z11classicHeatPfS_ --------------------------
	.section	.text._Z11classicHeatPfS_,"ax",@progbits
	.align	128
        .global         _Z11classicHeatPfS_
        .type           _Z11classicHeatPfS_,@function
        .size           _Z11classicHeatPfS_,(.L_x_73 - _Z11classicHeatPfS_)
        .other          _Z11classicHeatPfS_,@"STO_CUDA_ENTRY STV_DEFAULT"
_Z11classicHeatPfS_:
.text._Z11classicHeatPfS_:
[----:B------:R-:W-:Y:S01]  /*0000*/  LDC R1, c[0x0][0x37c] ;  /* 0x0000df00ff017b82 */ /* 0x000fe20000000800 */
[----:B------:R-:W0:Y:S01]  /*0010*/  S2R R7, SR_CTAID.X ;  /* 0x0000000000077919 */ /* 0x000e220000002500 */
[----:B------:R-:W0:Y:S01]  /*0020*/  LDCU UR5, c[0x0][0x360] ;  /* 0x00006c00ff0577ac */ /* 0x000e220008000800 */
[----:B------:R-:W0:Y:S01]  /*0030*/  S2R R0, SR_TID.X ;  /* 0x0000000000007919 */ /* 0x000e220000002100 */
[----:B------:R-:W1:Y:S01]  /*0040*/  LDCU.64 UR6, c[0x0][0x358] ;  /* 0x00006b00ff0677ac */ /* 0x000e620008000a00 */
[----:B0-----:R-:W-:-:S05]  /*0050*/  IMAD R7, R7, UR5, R0 ;  /* 0x0000000507077c24 */ /* 0x001fca000f8e0200 */
[----:B------:R-:W-:-:S13]  /*0060*/  ISETP.NE.AND P0, PT, R7, RZ, PT ;  /* 0x000000ff0700720c */ /* 0x000fda0003f05270 */
[----:B-1----:R-:W-:Y:S05]  /*0070*/  @P0 BRA `(.L_x_65) ;  /* 0x0000000000300947 */ /* 0x002fea0003800000 */
[----:B------:R-:W0:Y:S08]  /*0080*/  LDC.64 R4, c[0x0][0x380] ;  /* 0x0000e000ff047b82 */ /* 0x000e300000000a00 */
[----:B------:R-:W1:Y:S01]  /*0090*/  LDC R8, c[0x3][RZ] ;  /* 0x00c00000ff087b82 */ /* 0x000e620000000800 */
[----:B0-----:R-:W2:Y:S04]  /*00a0*/  LDG.E R0, desc[UR6][R4.64+0x4] ;  /* 0x0000040604007981 */ /* 0x001ea8000c1e1900 */
[----:B------:R-:W3:Y:S03]  /*00b0*/  LDG.E R6, desc[UR6][R4.64] ;  /* 0x0000000604067981 */ /* 0x000ee6000c1e1900 */
[----:B------:R-:W0:Y:S01]  /*00c0*/  LDC.64 R2, c[0x0][0x388] ;  /* 0x0000e200ff027b82 */ /* 0x000e220000000a00 */
[----:B-1----:R-:W-:-:S04]  /*00d0*/  FADD R7, R8, R8 ;  /* 0x0000000808077221 */ /* 0x002fc80000000000 */
[----:B------:R-:W-:Y:S01]  /*00e0*/  FADD R7, -R7, 1 ;  /* 0x3f80000007077421 */ /* 0x000fe20000000100 */
[----:B--2---:R-:W-:-:S03]  /*00f0*/  FADD R0, R0, R0 ;  /* 0x0000000000007221 */ /* 0x004fc60000000000 */
[----:B---3--:R-:W-:-:S04]  /*0100*/  FMUL R7, R6, R7 ;  /* 0x0000000706077220 */ /* 0x008fc80000400000 */
[----:B------:R-:W-:-:S05]  /*0110*/  FFMA R7, R0, R8, R7 ;  /* 0x0000000800077223 */ /* 0x000fca0000000007 */
[----:B0-----:R-:W-:Y:S01]  /*0120*/  STG.E desc[UR6][R2.64], R7 ;  /* 0x0000000702007986 */ /* 0x001fe2000c101906 */
[----:B------:R-:W-:Y:S05]  /*0130*/  EXIT ;  /* 0x000000000000794d */ /* 0x000fea0003800000 */
.L_x_65:
[----:B------:R-:W0:Y:S02]  /*0140*/  LDCU UR4, c[0x0][0x370] ;  /* 0x00006e00ff0477ac */ /* 0x000e240008000800 */
[----:B0-----:R-:W-:-:S06]  /*0150*/  UIMAD UR4, UR5, UR4, -0x1 ;  /* 0xffffffff050474a4 */ /* 0x001fcc000f8e0204 */
[----:B------:R-:W-:-:S13]  /*0160*/  ISETP.NE.AND P0, PT, R7, UR4, PT ;  /* 0x0000000407007c0c */ /* 0x000fda000bf05270 */
[----:B------:R-:W-:Y:S05]  /*0170*/  @P0 BRA `(.L_x_66) ;  /* 0x0000000000380947 */ /* 0x000fea0003800000 */
[----:B------:R-:W0:Y:S08]  /*0180*/  LDC.64 R2, c[0x0][0x380] ;  /* 0x0000e000ff027b82 */ /* 0x000e300000000a00 */
[----:B------:R-:W1:Y:S08]  /*0190*/  LDC R8, c[0x3][RZ] ;  /* 0x00c00000ff087b82 */ /* 0x000e700000000800 */
[----:B------:R-:W2:Y:S01]  /*01a0*/  LDC.64 R4, c[0x0][0x388] ;  /* 0x0000e200ff047b82 */ /* 0x000ea20000000a00 */
[----:B0-----:R-:W-:-:S05]  /*01b0*/  IMAD.WIDE R2, R7, 0x4, R2 ;  /* 0x0000000407027825 */ /* 0x001fca00078e0202 */
[----:B------:R-:W3:Y:S04]  /*01c0*/  LDG.E R6, desc[UR6][R2.64] ;  /* 0x0000000602067981 */ /* 0x000ee8000c1e1900 */
[----:B------:R-:W4:Y:S01]  /*01d0*/  LDG.E R0, desc[UR6][R2.64+-0x4] ;  /* 0xfffffc0602007981 */ /* 0x000f22000c1e1900 */
[----:B-1----:R-:W-:-:S04]  /*01e0*/  FADD R9, R8, R8 ;  /* 0x0000000808097221 */ /* 0x002fc80000000000 */
[----:B------:R-:W-:Y:S01]  /*01f0*/  FADD R9, -R9, 1 ;  /* 0x3f80000009097421 */ /* 0x000fe20000000100 */
[----:B--2---:R-:W-:-:S04]  /*0200*/  IMAD.WIDE R4, R7, 0x4, R4 ;  /* 0x0000000407047825 */ /* 0x004fc800078e0204 */
[----:B---3--:R-:W-:Y:S01]  /*0210*/  FMUL R9, R9, R6 ;  /* 0x0000000609097220 */ /* 0x008fe20000400000 */
[----:B----4-:R-:W-:-:S04]  /*0220*/  FADD R0, R0, R0 ;  /* 0x0000000000007221 */ /* 0x010fc80000000000 */
[----:B------:R-:W-:-:S05]  /*0230*/  FFMA R9, R0, R8, R9 ;  /* 0x0000000800097223 */ /* 0x000fca0000000009 */
[----:B------:R-:W-:Y:S01]  /*0240*/  STG.E desc[UR6][R4.64], R9 ;  /* 0x0000000904007986 */ /* 0x000fe2000c101906 */
[----:B------:R-:W-:Y:S05]  /*0250*/  EXIT ;  /* 0x000000000000794d */ /* 0x000fea0003800000 */
.L_x_66:
[----:B------:R-:W0:Y:S08]  /*0260*/  LDC.64 R2, c[0x0][0x380] ;  /* 0x0000e000ff027b82 */ /* 0x000e300000000a00 */
[----:B------:R-:W1:Y:S08]  /*0270*/  LDC R8, c[0x3][RZ] ;  /* 0x00c00000ff087b82 */ /* 0x000e700000000800 */
[----:B------:R-:W2:Y:S01]  /*0280*/  LDC.64 R4, c[0x0][0x388] ;  /* 0x0000e200ff047b82 */ /* 0x000ea20000000a00 */
[----:B0-----:R-:W-:-:S05]  /*0290*/  IMAD.WIDE R2, R7, 0x4, R2 ;  /* 0x0000000407027825 */ /* 0x001fca00078e0202 */
[----:B------:R-:W3:Y:S04]  /*02a0*/  LDG.E R0, desc[UR6][R2.64+-0x4] ;  /* 0xfffffc0602007981 */ /* 0x000ee8000c1e1900 */
[----:B------:R-:W3:Y:S04]  /*02b0*/  LDG.E R9, desc[UR6][R2.64+0x4] ;  /* 0x0000040602097981 */ /* 0x000ee8000c1e1900 */
[----:B------:R-:W4:Y:S01]  /*02c0*/  LDG.E R6, desc[UR6][R2.64] ;  /* 0x0000000602067981 */ /* 0x000f22000c1e1900 */
[----:B-1----:R-:W-:Y:S01]  /*02d0*/  FADD R10, R8, R8 ;  /* 0x00000008080a7221 */ /* 0x002fe20000000000 */
[----:B--2---:R-:W-:-:S04]  /*02e0*/  IMAD.WIDE R4, R7, 0x4, R4 ;  /* 0x0000000407047825 */ /* 0x004fc800078e0204 */
[----:B------:R-:W-:Y:S01]  /*02f0*/  FADD R11, -R10, 1 ;  /* 0x3f8000000a0b7421 */ /* 0x000fe20000000100 */
[----:B---3--:R-:W-:-:S03]  /*0300*/  FADD R0, R0, R9 ;  /* 0x0000000900007221 */ /* 0x008fc60000000000 */
[----:B----4-:R-:W-:-:S04]  /*0310*/  FMUL R9, R11, R6 ;  /* 0x000000060b097220 */ /* 0x010fc80000400000 */
[----:B------:R-:W-:-:S05]  /*0320*/  FFMA R9, R0, R8, R9 ;  /* 0x0000000800097223 */ /* 0x000fca0000000009 */
[----:B------:R-:W-:Y:S01]  /*0330*/  STG.E desc[UR6][R4.64], R9 ;  /* 0x0000000904007986 */ /* 0x000fe2000c101906 */
[----:B------:R-:W-:Y:S05]  /*0340*/  EXIT ;  /* 0x000000000000794d */ /* 0x000fea0003800000 */
.L_x_67:
        /* <DEDUP_REMOVED lines=11> */
.L_x_73:


//--------------------- .text._Z10swapKernelPKfPfi --------------------------
	.section	.text._Z10swapKernelPKfPfi,"ax",@progbits
	.align	128
        .global         _Z10swapKernelPKfPfi
        .type           _Z10swapKernelPKfPfi,@function
        .size           _Z10swapKernelPKfPfi,(.L_x_74 - _Z10swapKernelPKfPfi)
        .other          _Z10swapKernelPKfPfi,@"STO_CUDA_ENTRY STV_DEFAULT"
_Z10swapKernelPKfPfi:
.text._Z10swapKernelPKfPfi:
[----:B------:R-:W-:Y:S01]  /*0000*/  LDC R1, c[0x0][0x37c] ;  /* 0x0000df00ff017b82 */ /* 0x000fe20000000800 */
[----:B------:R-:W0:Y:S07]  /*0010*/  S2R R7, SR_CTAID.X ;  /* 0x0000000000077919 */ /* 0x000e2e0000002500 */
[----:B------:R-:W1:Y:S01]  /*0020*/  LDC.64 R2, c[0x0][0x380] ;  /* 0x0000e000ff027b82 */ /* 0x000e620000000a00 */
[----:B------:R-:W0:Y:S01]  /*0030*/  LDCU UR5, c[0x0][0x360] ;  /* 0x00006c00ff0577ac */ /* 0x000e220008000800 */
[----:B------:R-:W0:Y:S01]  /*0040*/  S2R R0, SR_TID.X ;  /* 0x0000000000007919 */ /* 0x000e220000002100 */
[----:B------:R-:W2:Y:S05]  /*0050*/  LDCU.64 UR6, c[0x0][0x358] ;  /* 0x00006b00ff0677ac */ /* 0x000eaa0008000a00 */
[----:B------:R-:W3:Y:S01]  /*0060*/  LDC.64 R4, c[0x0][0x388] ;  /* 0x0000e200ff047b82 */ /* 0x000ee20000000a00 */
[----:B0-----:R-:W-:-:S07]  /*0070*/  IMAD R7, R7, UR5, R0 ;  /* 0x0000000507077c24 */ /* 0x001fce000f8e0200 */
[----:B------:R-:W0:Y:S01]  /*0080*/  LDC R0, c[0x0][0x390] ;  /* 0x0000e400ff007b82 */ /* 0x000e220000000800 */
[----:B-1----:R-:W-:-:S06]  /*0090*/  IMAD.WIDE R2, R7, 0x4, R2 ;  /* 0x0000000407027825 */ /* 0x002fcc00078e0202 */
[----:B--2---:R-:W2:Y:S01]  /*00a0*/  LDG.E R3, desc[UR6][R2.64] ;  /* 0x0000000602037981 */ /* 0x004ea2000c1e1900 */
[----:B------:R-:W1:Y:S01]  /*00b0*/  LDCU UR4, c[0x0][0x370] ;  /* 0x00006e00ff0477ac */ /* 0x000e620008000800 */
[----:B0-----:R-:W-:Y:S01]  /*00c0*/  IMAD R7, R0, UR5, R7 ;  /* 0x0000000500077c24 */ /* 0x001fe2000f8e0207 */
[----:B-1----:R-:W-:-:S06]  /*00d0*/  UIMAD UR4, UR5, UR4, -0x1 ;  /* 0xffffffff050474a4 */ /* 0x002fcc000f8e0204 */
[----:B------:R-:W-:-:S05]  /*00e0*/  LOP3.LUT R7, R7, UR4, RZ, 0xc0, !PT ;  /* 0x0000000407077c12 */ /* 0x000fca000f8ec0ff */
[----:B---3--:R-:W-:-:S05]  /*00f0*/  IMAD.WIDE R4, R7, 0x4, R4 ;  /* 0x0000000407047825 */ /* 0x008fca00078e0204 */
[----:B--2---:R-:W-:Y:S01]  /*0100*/  STG.E desc[UR6][R4.64], R3 ;  /* 0x0000000304007986 */ /* 0x004fe2000c101906 */
[----:B------:R-:W-:Y:S05]  /*0110*/  EXIT ;  /* 0x000000000000794d */ /* 0x000fea0003800000 */
.L_x_68:
        /* <DEDUP_REMOVED lines=14> */
.L_x_74:


//--------------------- .nv.shared._Z12splitDiamondPfS_ --------------------------
	.section	.nv.shared._Z12splitDiamondPfS_,"aw",@nobits
	.sectionflags	@""
	.align	16
	.zero		1024


//--------------------- .nv.shared.reserved.0     --------------------------
	.section	.nv.shared.reserved.0,"aw",@nobits
	.weak		__nv_reservedSMEM_offset_0_alias
	.size		__nv_reservedSMEM_offset_0_alias, 0, 64
	.other		__nv_reservedSMEM_offset_0_alias,@"STO_CUDA_RESERVED_SHARED STV_DEFAULT"
__nv_reservedSMEM_offset_0_alias:
	.zero		0
	.zero		64


//--------------------- .nv.shared._Z12wholeDiamondPfS_b --------------------------
	.section	.nv.shared._Z12wholeDiamondPfS_b,"aw",@nobits
	.sectionflags	@""
	.align	16
	.zero		1024


//--------------------- .nv.shared._Z12downTrianglePfPKfS1_ --------------------------
	.section	.nv.shared._Z12downTrianglePfPKfS1_,"aw",@nobits
	.sectionflags	@""
	.align	16
	.zero		1024


//--------------------- .nv.shared._Z10upTrianglePKfPfS1_ --------------------------
	.section	.nv.shared._Z10upTrianglePKfPfS1_,"aw",@nobits
	.sectionflags	@""
	.align	16
	.zero		1024


//--------------------- .nv.shared._Z11classicHeatPfS_ --------------------------
	.section	.nv.shared._Z11classicHeatPfS_,"aw",@nobits
	.sectionflags	@""
	.align	16
	.zero		1024


//--------------------- .nv.shared._Z10swapKernelPKfPfi --------------------------
	.section	.nv.shared._Z10swapKernelPKfPfi,"aw",@nobits
	.sectionflags	@""
	.align	16
	.zero		1024


//--------------------- .nv.constant0._Z12splitDiamondPfS_ --------------------------
	.section	.nv.constant0._Z12splitDiamondPfS_,"a",@progbits
	.sectionflags	@""
	.align	4
.nv.constant0._Z12splitDiamondPfS_:
	.zero		912


//--------------------- .nv.constant0._Z12wholeDiamondPfS_b --------------------------
	.section	.nv.constant0._Z12wholeDiamondPfS_b,"a",@progbits
	.sectionflags	@""
	.align	4
.nv.constant0._Z12wholeDiamondPfS_b:
	.zero		913


//--------------------- .nv.constant0._Z12downTrianglePfPKfS1_ --------------------------
	.section	.nv.constant0._Z12downTrianglePfPKfS1_,"a",@progbits
	.sectionflags	@""
	.align	4
.nv.constant0._Z12downTrianglePfPKfS1_:
	.zero		920


//--------------------- .nv.constant0._Z10upTrianglePKfPfS1_ --------------------------
	.section	.nv.constant0._Z10upTrianglePKfPfS1_,"a",@progbits
	.sectionflags	@""
	.align	4
.nv.constant0._Z10upTrianglePKfPfS1_:
	.zero		920


//--------------------- .nv.constant0._Z11classicHeatPfS_ --------------------------
	.section	.nv.constant0._Z11classicHeatPfS_,"a",@progbits
	.sectionflags	@""
	.align	4
.nv.constant0._Z11classicHeatPfS_:
	.zero		912


//--------------------- .nv.constant0._Z10swapKernelPKfPfi --------------------------
	.section	.nv.constant0._Z10swapKernelPKfPfi,"a",@progbits
	.sectionflags	@""
	.align	4
.nv.constant0._Z10swapKernelPKfPfi:
	.zero		916


//--------------------- SYMBOLS --------------------------

	.type		.nv.reservedSmem.offset0,@object
	.size		.nv.reservedSmem.offset0,0x4
	.type		.nv.reservedSmem.cap,@object
	.size		.nv.reservedSmem.cap,0x4
